	.target	sm_80

	.elftype	@"ET_EXEC"


//--------------------- .note.nv.tkinfo           --------------------------
	.section	.note.nv.tkinfo,"",@"SHT_NOTE"
	.sectionflags	@"SHF_NOTE_NV_TKINFO"
	.tkinfo
        /*0018*/ 	.word	0x00000002
        /*0030*/ 	.string	""
        /*0030*/ 	.string	"ptxas"
        /*0030*/ 	.string	"Cuda compilation tools, release 13.0, V13.0.88"
        /*0030*/ 	.string	"Build cuda_13.0.r13.0/compiler.36424714_0"
        /*0030*/ 	.string	"-v  -suppress-debug-info  -lineinfo  -arch sm_80 "



//--------------------- .note.nv.cuinfo           --------------------------
	.section	.note.nv.cuinfo,"",@"SHT_NOTE"
	.sectionflags	@"SHF_NOTE_NV_CUINFO"
        /*0018*/ 	.short	0x0002
        /*001a*/ 	.short	0x0050
        /*001c*/ 	.short	0x0082
	.zero		2


//--------------------- .nv.info                  --------------------------
	.section	.nv.info,"",@"SHT_CUDA_INFO"
	.align	4


	//----- nvinfo : EIATTR_REGCOUNT
	.align		4
        /*0000*/ 	.byte	0x04, 0x2f
        /*0002*/ 	.short	(.L_2 - .L_1)
	.align		4
.L_1:
        /*0004*/ 	.word	index@(attn_fwd)
        /*0008*/ 	.word	0x000000a4


	//----- nvinfo : EIATTR_FRAME_SIZE
	.align		4
.L_2:
        /*000c*/ 	.byte	0x04, 0x11
        /*000e*/ 	.short	(.L_4 - .L_3)
	.align		4
.L_3:
        /*0010*/ 	.word	index@(attn_fwd)
        /*0014*/ 	.word	0x00000000


	//----- nvinfo : EIATTR_MIN_STACK_SIZE
	.align		4
.L_4:
        /*0018*/ 	.byte	0x04, 0x12
        /*001a*/ 	.short	(.L_6 - .L_5)
	.align		4
.L_5:
        /*001c*/ 	.word	index@(attn_fwd)
        /*0020*/ 	.word	0x00000000
.L_6:


//--------------------- .nv.info.attn_fwd         --------------------------
	.section	.nv.info.attn_fwd,"",@"SHT_CUDA_INFO"
	.sectionflags	@""
	.align	4


	//----- nvinfo : EIATTR_CUDA_API_VERSION
	.align		4
        /*0000*/ 	.byte	0x04, 0x37
        /*0002*/ 	.short	(.L_8 - .L_7)
.L_7:
        /*0004*/ 	.word	0x00000082


	//----- nvinfo : EIATTR_SW2861232_WAR
	.align		4
.L_8:
        /*0008*/ 	.byte	0x01, 0x35
	.zero		2


	//----- nvinfo : EIATTR_PARAM_CBANK
	.align		4
        /*000c*/ 	.byte	0x04, 0x0a
        /*000e*/ 	.short	(.L_10 - .L_9)
	.align		4
.L_9:
        /*0010*/ 	.word	index@(.nv.constant0.attn_fwd)
        /*0014*/ 	.short	0x0160
        /*0016*/ 	.short	0x0088


	//----- nvinfo : EIATTR_CBANK_PARAM_SIZE
	.align		4
.L_10:
        /*0018*/ 	.byte	0x03, 0x19
        /*001a*/ 	.short	0x0088


	//----- nvinfo : EIATTR_KPARAM_INFO
	.align		4
        /*001c*/ 	.byte	0x04, 0x17
        /*001e*/ 	.short	(.L_12 - .L_11)
.L_11:
        /*0020*/ 	.word	0x00000000
        /*0024*/ 	.short	0x0019
        /*0026*/ 	.short	0x0080
        /*0028*/ 	.byte	0x00, 0xf4, 0x21, 0x00


	//----- nvinfo : EIATTR_KPARAM_INFO
	.align		4
.L_12:
        /*002c*/ 	.byte	0x04, 0x17
        /*002e*/ 	.short	(.L_14 - .L_13)
.L_13:
        /*0030*/ 	.word	0x00000000
        /*0034*/ 	.short	0x0018
        /*0036*/ 	.short	0x0078
        /*0038*/ 	.byte	0x00, 0xf4, 0x21, 0x00


	//----- nvinfo : EIATTR_KPARAM_INFO
	.align		4
.L_14:
        /*003c*/ 	.byte	0x04, 0x17
        /*003e*/ 	.short	(.L_16 - .L_15)
.L_15:
        /*0040*/ 	.word	0x00000000
        /*0044*/ 	.short	0x0017
        /*0046*/ 	.short	0x0070
        /*0048*/ 	.byte	0x00, 0xf0, 0x11, 0x00


	//----- nvinfo : EIATTR_KPARAM_INFO
	.align		4
.L_16:
        /*004c*/ 	.byte	0x04, 0x17
        /*004e*/ 	.short	(.L_18 - .L_17)
.L_17:
        /*0050*/ 	.word	0x00000000
        /*0054*/ 	.short	0x0016
        /*0056*/ 	.short	0x006c
        /*0058*/ 	.byte	0x00, 0xf0, 0x11, 0x00


	//----- nvinfo : EIATTR_KPARAM_INFO
	.align		4
.L_18:
        /*005c*/ 	.byte	0x04, 0x17
        /*005e*/ 	.short	(.L_20 - .L_19)
.L_19:
        /*0060*/ 	.word	0x00000000
        /*0064*/ 	.short	0x0015
        /*0066*/ 	.short	0x0068
        /*0068*/ 	.byte	0x00, 0xf0, 0x11, 0x00


	//----- nvinfo : EIATTR_KPARAM_INFO
	.align		4
.L_20:
        /*006c*/ 	.byte	0x04, 0x17
        /*006e*/ 	.short	(.L_22 - .L_21)
.L_21:
        /*0070*/ 	.word	0x00000000
        /*0074*/ 	.short	0x0014
        /*0076*/ 	.short	0x0064
        /*0078*/ 	.byte	0x00, 0xf0, 0x11, 0x00


	//----- nvinfo : EIATTR_KPARAM_INFO
	.align		4
.L_22:
        /*007c*/ 	.byte	0x04, 0x17
        /*007e*/ 	.short	(.L_24 - .L_23)
.L_23:
        /*0080*/ 	.word	0x00000000
        /*0084*/ 	.short	0x0013
        /*0086*/ 	.short	0x0060
        /*0088*/ 	.byte	0x00, 0xf0, 0x11, 0x00


	//----- nvinfo : EIATTR_KPARAM_INFO
	.align		4
.L_24:
        /*008c*/ 	.byte	0x04, 0x17
        /*008e*/ 	.short	(.L_26 - .L_25)
.L_25:
        /*0090*/ 	.word	0x00000000
        /*0094*/ 	.short	0x0012
        /*0096*/ 	.short	0x005c
        /*0098*/ 	.byte	0x00, 0xf0, 0x11, 0x00


	//----- nvinfo : EIATTR_KPARAM_INFO
	.align		4
.L_26:
        /*009c*/ 	.byte	0x04, 0x17
        /*009e*/ 	.short	(.L_28 - .L_27)
.L_27:
        /*00a0*/ 	.word	0x00000000
        /*00a4*/ 	.short	0x0011
        /*00a6*/ 	.short	0x0058
        /*00a8*/ 	.byte	0x00, 0xf0, 0x11, 0x00


	//----- nvinfo : EIATTR_KPARAM_INFO
	.align		4
.L_28:
        /*00ac*/ 	.byte	0x04, 0x17
        /*00ae*/ 	.short	(.L_30 - .L_29)
.L_29:
        /*00b0*/ 	.word	0x00000000
        /*00b4*/ 	.short	0x0010
        /*00b6*/ 	.short	0x0054
        /*00b8*/ 	.byte	0x00, 0xf0, 0x11, 0x00


	//----- nvinfo : EIATTR_KPARAM_INFO
	.align		4
.L_30:
        /*00bc*/ 	.byte	0x04, 0x17
        /*00be*/ 	.short	(.L_32 - .L_31)
.L_31:
        /*00c0*/ 	.word	0x00000000
        /*00c4*/ 	.short	0x000f
        /*00c6*/ 	.short	0x0050
        /*00c8*/ 	.byte	0x00, 0xf0, 0x11, 0x00


	//----- nvinfo : EIATTR_KPARAM_INFO
	.align		4
.L_32:
        /*00cc*/ 	.byte	0x04, 0x17
        /*00ce*/ 	.short	(.L_34 - .L_33)
.L_33:
        /*00d0*/ 	.word	0x00000000
        /*00d4*/ 	.short	0x000e
        /*00d6*/ 	.short	0x004c
        /*00d8*/ 	.byte	0x00, 0xf0, 0x11, 0x00


	//----- nvinfo : EIATTR_KPARAM_INFO
	.align		4
.L_34:
        /*00dc*/ 	.byte	0x04, 0x17
        /*00de*/ 	.short	(.L_36 - .L_35)
.L_35:
        /*00e0*/ 	.word	0x00000000
        /*00e4*/ 	.short	0x000d
        /*00e6*/ 	.short	0x0048
        /*00e8*/ 	.byte	0x00, 0xf0, 0x11, 0x00


	//----- nvinfo : EIATTR_KPARAM_INFO
	.align		4
.L_36:
        /*00ec*/ 	.byte	0x04, 0x17
        /*00ee*/ 	.short	(.L_38 - .L_37)
.L_37:
        /*00f0*/ 	.word	0x00000000
        /*00f4*/ 	.short	0x000c
        /*00f6*/ 	.short	0x0044
        /*00f8*/ 	.byte	0x00, 0xf0, 0x11, 0x00


	//----- nvinfo : EIATTR_KPARAM_INFO
	.align		4
.L_38:
        /*00fc*/ 	.byte	0x04, 0x17
        /*00fe*/ 	.short	(.L_40 - .L_39)
.L_39:
        /*0100*/ 	.word	0x00000000
        /*0104*/ 	.short	0x000b
        /*0106*/ 	.short	0x0040
        /*0108*/ 	.byte	0x00, 0xf0, 0x11, 0x00


	//----- nvinfo : EIATTR_KPARAM_INFO
	.align		4
.L_40:
        /*010c*/ 	.byte	0x04, 0x17
        /*010e*/ 	.short	(.L_42 - .L_41)
.L_41:
        /*0110*/ 	.word	0x00000000
        /*0114*/ 	.short	0x000a
        /*0116*/ 	.short	0x003c
        /*0118*/ 	.byte	0x00, 0xf0, 0x11, 0x00


	//----- nvinfo : EIATTR_KPARAM_INFO
	.align		4
.L_42:
        /*011c*/ 	.byte	0x04, 0x17
        /*011e*/ 	.short	(.L_44 - .L_43)
.L_43:
        /*0120*/ 	.word	0x00000000
        /*0124*/ 	.short	0x0009
        /*0126*/ 	.short	0x0038
        /*0128*/ 	.byte	0x00, 0xf0, 0x11, 0x00


	//----- nvinfo : EIATTR_KPARAM_INFO
	.align		4
.L_44:
        /*012c*/ 	.byte	0x04, 0x17
        /*012e*/ 	.short	(.L_46 - .L_45)
.L_45:
        /*0130*/ 	.word	0x00000000
        /*0134*/ 	.short	0x0008
        /*0136*/ 	.short	0x0034
        /*0138*/ 	.byte	0x00, 0xf0, 0x11, 0x00


	//----- nvinfo : EIATTR_KPARAM_INFO
	.align		4
.L_46:
        /*013c*/ 	.byte	0x04, 0x17
        /*013e*/ 	.short	(.L_48 - .L_47)
.L_47:
        /*0140*/ 	.word	0x00000000
        /*0144*/ 	.short	0x0007
        /*0146*/ 	.short	0x0030
        /*0148*/ 	.byte	0x00, 0xf0, 0x11, 0x00


	//----- nvinfo : EIATTR_KPARAM_INFO
	.align		4
.L_48:
        /*014c*/ 	.byte	0x04, 0x17
        /*014e*/ 	.short	(.L_50 - .L_49)
.L_49:
        /*0150*/ 	.word	0x00000000
        /*0154*/ 	.short	0x0006
        /*0156*/ 	.short	0x002c
        /*0158*/ 	.byte	0x00, 0xf0, 0x11, 0x00


	//----- nvinfo : EIATTR_KPARAM_INFO
	.align		4
.L_50:
        /*015c*/ 	.byte	0x04, 0x17
        /*015e*/ 	.short	(.L_52 - .L_51)
.L_51:
        /*0160*/ 	.word	0x00000000
        /*0164*/ 	.short	0x0005
        /*0166*/ 	.short	0x0028
        /*0168*/ 	.byte	0x00, 0xf0, 0x11, 0x00


	//----- nvinfo : EIATTR_KPARAM_INFO
	.align		4
.L_52:
        /*016c*/ 	.byte	0x04, 0x17
        /*016e*/ 	.short	(.L_54 - .L_53)
.L_53:
        /*0170*/ 	.word	0x00000000
        /*0174*/ 	.short	0x0004
        /*0176*/ 	.short	0x0020
        /*0178*/ 	.byte	0x00, 0xf4, 0x21, 0x00


	//----- nvinfo : EIATTR_KPARAM_INFO
	.align		4
.L_54:
        /*017c*/ 	.byte	0x04, 0x17
        /*017e*/ 	.short	(.L_56 - .L_55)
.L_55:
        /*0180*/ 	.word	0x00000000
        /*0184*/ 	.short	0x0003
        /*0186*/ 	.short	0x0018
        /*0188*/ 	.byte	0x00, 0xf4, 0x21, 0x00


	//----- nvinfo : EIATTR_KPARAM_INFO
	.align		4
.L_56:
        /*018c*/ 	.byte	0x04, 0x17
        /*018e*/ 	.short	(.L_58 - .L_57)
.L_57:
        /*0190*/ 	.word	0x00000000
        /*0194*/ 	.short	0x0002
        /*0196*/ 	.short	0x0010
        /*0198*/ 	.byte	0x00, 0xf4, 0x21, 0x00


	//----- nvinfo : EIATTR_KPARAM_INFO
	.align		4
.L_58:
        /*019c*/ 	.byte	0x04, 0x17
        /*019e*/ 	.short	(.L_60 - .L_59)
.L_59:
        /*01a0*/ 	.word	0x00000000
        /*01a4*/ 	.short	0x0001
        /*01a6*/ 	.short	0x0008
        /*01a8*/ 	.byte	0x00, 0xf4, 0x21, 0x00


	//----- nvinfo : EIATTR_KPARAM_INFO
	.align		4
.L_60:
        /*01ac*/ 	.byte	0x04, 0x17
        /*01ae*/ 	.short	(.L_62 - .L_61)
.L_61:
        /*01b0*/ 	.word	0x00000000
        /*01b4*/ 	.short	0x0000
        /*01b6*/ 	.short	0x0000
        /*01b8*/ 	.byte	0x00, 0xf4, 0x21, 0x00


	//----- nvinfo : EIATTR_MAXREG_COUNT
	.align		4
.L_62:
        /*01bc*/ 	.byte	0x03, 0x1b
        /*01be*/ 	.short	0x00ff


	//----- nvinfo : EIATTR_NUM_BARRIERS
	.align		4
        /*01c0*/ 	.byte	0x02, 0x4c
        /*01c2*/ 	.byte	0x01
	.zero		1


	//----- nvinfo : EIATTR_MERCURY_ISA_VERSION
	.align		4
        /*01c4*/ 	.byte	0x03, 0x5f
        /*01c6*/ 	.short	0x0000


	//----- nvinfo : EIATTR_COOP_GROUP_MASK_REGIDS
	.align		4
        /*01c8*/ 	.byte	0x04, 0x29
        /*01ca*/ 	.short	(.L_64 - .L_63)


	//   ....[0]....
.L_63:
        /*01cc*/ 	.word	0xffffffff


	//   ....[1]....
        /*01d0*/ 	.word	0xffffffff


	//   ....[2]....
        /*01d4*/ 	.word	0xffffffff


	//   ....[3]....
        /*01d8*/ 	.word	0xffffffff


	//   ....[4]....
        /*01dc*/ 	.word	0xffffffff


	//   ....[5]....
        /*01e0*/ 	.word	0xffffffff


	//   ....[6]....
        /*01e4*/ 	.word	0xffffffff


	//   ....[7]....
        /*01e8*/ 	.word	0xffffffff


	//   ....[8]....
        /*01ec*/ 	.word	0xffffffff


	//   ....[9]....
        /*01f0*/ 	.word	0xffffffff


	//   ....[10]....
        /*01f4*/ 	.word	0xffffffff


	//   ....[11]....
        /*01f8*/ 	.word	0xffffffff


	//   ....[12]....
        /*01fc*/ 	.word	0xffffffff


	//   ....[13]....
        /*0200*/ 	.word	0xffffffff


	//   ....[14]....
        /*0204*/ 	.word	0xffffffff


	//   ....[15]....
        /*0208*/ 	.word	0xffffffff


	//   ....[16]....
        /*020c*/ 	.word	0xffffffff


	//   ....[17]....
        /*0210*/ 	.word	0xffffffff


	//   ....[18]....
        /*0214*/ 	.word	0xffffffff


	//   ....[19]....
        /*0218*/ 	.word	0xffffffff


	//----- nvinfo : EIATTR_COOP_GROUP_INSTR_OFFSETS
	.align		4
.L_64:
        /*021c*/ 	.byte	0x04, 0x28
        /*021e*/ 	.short	(.L_66 - .L_65)


	//   ....[0]....
.L_65:
        /*0220*/ 	.word	0x000019e0


	//   ....[1]....
        /*0224*/ 	.word	0x000019f0


	//   ....[2]....
        /*0228*/ 	.word	0x00001a00


	//   ....[3]....
        /*022c*/ 	.word	0x00001a10


	//   ....[4]....
        /*0230*/ 	.word	0x00001a60


	//   ....[5]....
        /*0234*/ 	.word	0x00001a70


	//   ....[6]....
        /*0238*/ 	.word	0x00001a80


	//   ....[7]....
        /*023c*/ 	.word	0x00001a90


	//   ....[8]....
        /*0240*/ 	.word	0x00001b40


	//   ....[9]....
        /*0244*/ 	.word	0x00001b60


	//   ....[10]....
        /*0248*/ 	.word	0x00001dd0


	//   ....[11]....
        /*024c*/ 	.word	0x00001de0


	//   ....[12]....
        /*0250*/ 	.word	0x00001e00


	//   ....[13]....
        /*0254*/ 	.word	0x00001e10


	//   ....[14]....
        /*0258*/ 	.word	0x00001e70


	//   ....[15]....
        /*025c*/ 	.word	0x00001e80


	//   ....[16]....
        /*0260*/ 	.word	0x00001e90


	//   ....[17]....
        /*0264*/ 	.word	0x00001ea0


	//   ....[18]....
        /*0268*/ 	.word	0x00001f50


	//   ....[19]....
        /*026c*/ 	.word	0x00001f70


	//----- nvinfo : EIATTR_EXIT_INSTR_OFFSETS
	.align		4
.L_66:
        /*0270*/ 	.byte	0x04, 0x1c
        /*0272*/ 	.short	(.L_68 - .L_67)


	//   ....[0]....
.L_67:
        /*0274*/ 	.word	0x00003a20


	//   ....[1]....
        /*0278*/ 	.word	0x00003ac0


	//----- nvinfo : EIATTR_REQNTID
	.align		4
.L_68:
        /*027c*/ 	.byte	0x04, 0x10
        /*027e*/ 	.short	(.L_70 - .L_69)
.L_69:
        /*0280*/ 	.word	0x00000080
        /*0284*/ 	.word	0x00000001
        /*0288*/ 	.word	0x00000001
.L_70:


//--------------------- .nv.callgraph             --------------------------
	.section	.nv.callgraph,"",@"SHT_CUDA_CALLGRAPH"
	.align	4
	.sectionentsize	8
	.align		4
        /*0000*/ 	.word	0x00000000
	.align		4
        /*0004*/ 	.word	0xffffffff
	.align		4
        /*0008*/ 	.word	0x00000000
	.align		4
        /*000c*/ 	.word	0xfffffffe
	.align		4
        /*0010*/ 	.word	0x00000000
	.align		4
        /*0014*/ 	.word	0xfffffffd
	.align		4
        /*0018*/ 	.word	0x00000000
	.align		4
        /*001c*/ 	.word	0xfffffffc


//--------------------- .nv.rel.action            --------------------------
	.section	.nv.rel.action,"",@"SHT_CUDA_RELOCINFO"
	.align	8
	.sectionentsize	8
        /*0000*/ 	.byte	0x73, 0x00, 0x00, 0x00, 0x00, 0x00, 0x00, 0x00, 0x00, 0x00, 0x00, 0x11, 0x25, 0x00, 0x05, 0x36


//--------------------- .nv.constant4             --------------------------
	.section	.nv.constant4,"a",@progbits
	.align	8
	.align		8
.nv.constant4:
        /*0000*/ 	.dword	_$_str


//--------------------- .nv.constant0.attn_fwd    --------------------------
	.section	.nv.constant0.attn_fwd,"a",@progbits
	.sectionflags	@""
	.align	4
.nv.constant0.attn_fwd:
	.zero		488


//--------------------- .text.attn_fwd            --------------------------
	.section	.text.attn_fwd,"ax",@progbits
	.sectioninfo	@"SHI_REGISTERS=164"
	.align	128
        .global         attn_fwd
        .type           attn_fwd,@function
        .size           attn_fwd,(.L_x_3 - attn_fwd)
        .other          attn_fwd,@"STO_CUDA_ENTRY STV_DEFAULT"
attn_fwd:
.text.attn_fwd:
[----:B------:R-:W-:Y:S02]  /*0000*/  IMAD.MOV.U32 R1, RZ, RZ, c[0x0][0x28] ;  /* 0x00000a00ff017624 */ /* 0x000fe400078e00ff */
[----:B------:R-:W0:Y:S01]  /*0010*/  S2R R6, SR_TID.X ;  /* 0x0000000000067919 */ /* 0x000e220000002100 */
[----:B------:R-:W-:Y:S01]  /*0020*/  MOV R36, c[0x0][0x198] ;  /* 0x0000660000247a02 */ /* 0x000fe20000000f00 */
[----:B------:R-:W-:Y:S02]  /*0030*/  ULDC.64 UR4, c[0x0][0x118] ;  /* 0x0000460000047ab9 */ /* 0x000fe40000000a00 */
[----:B------:R-:W1:Y:S04]  /*0040*/  S2R R85, SR_CTAID.X ;  /* 0x0000000000557919 */ /* 0x000e680000002500 */
[----:B------:R-:W2:Y:S01]  /*0050*/  S2R R0, SR_CTAID.Y ;  /* 0x0000000000007919 */ /* 0x000ea20000002600 */
[----:B0-----:R-:W-:Y:S02]  /*0060*/  LOP3.LUT R20, R6, 0x1f, RZ, 0xc0, !PT ;  /* 0x0000001f06147812 */ /* 0x001fe400078ec0ff */
[----:B------:R-:W-:-:S03]  /*0070*/  SHF.R.U32.HI R8, RZ, 0x5, R6 ;  /* 0x00000005ff087819 */ /* 0x000fc60000011606 */
[----:B-1----:R-:W-:Y:S01]  /*0080*/  IMAD R85, R85, 0x20, R20 ;  /* 0x0000002055557824 */ /* 0x002fe200078e0214 */
[----:B------:R-:W-:Y:S01]  /*0090*/  SGXT.U32 R8, R8, 0x2 ;  /* 0x000000020808781a */ /* 0x000fe20000000000 */
[----:B--2---:R-:W-:Y:S02]  /*00a0*/  IMAD R2, R0, c[0x0][0x190], RZ ;  /* 0x0000640000027a24 */ /* 0x004fe400078e02ff */
[----:B------:R-:W-:Y:S02]  /*00b0*/  IMAD R4, R85, c[0x0][0x194], RZ ;  /* 0x0000650055047a24 */ /* 0x000fe400078e02ff */
[----:B------:R-:W-:Y:S02]  /*00c0*/  IMAD.SHL.U32 R3, R2, 0x2, RZ ;  /* 0x0000000202037824 */ /* 0x000fe400078e00ff */
[----:B------:R-:W-:Y:S02]  /*00d0*/  IMAD.SHL.U32 R10, R4, 0x2, RZ ;  /* 0x00000002040a7824 */ /* 0x000fe400078e00ff */
[----:B------:R-:W-:-:S02]  /*00e0*/  IMAD R7, R8, c[0x0][0x198], RZ ;  /* 0x0000660008077a24 */ /* 0x000fc400078e02ff */
[----:B------:R-:W-:Y:S01]  /*00f0*/  IMAD.HI R2, R2, 0x2, RZ ;  /* 0x0000000202027827 */ /* 0x000fe200078e02ff */
[----:B------:R-:W-:Y:S02]  /*0100*/  IADD3 R32, P0, P1, R10, c[0x0][0x160], R3 ;  /* 0x000058000a207a10 */ /* 0x000fe4000791e003 */
[----:B------:R-:W-:Y:S01]  /*0110*/  LEA R9, R36, R7, 0x2 ;  /* 0x0000000724097211 */ /* 0x000fe200078e10ff */
[----:B------:R-:W-:-:S04]  /*0120*/  IMAD.HI R5, R4, 0x2, RZ ;  /* 0x0000000204057827 */ /* 0x000fc800078e02ff */
[C---:B------:R-:W-:Y:S01]  /*0130*/  IMAD R11, R36.reuse, 0x4, R9 ;  /* 0x00000004240b7824 */ /* 0x040fe200078e0209 */
[----:B------:R-:W-:Y:S02]  /*0140*/  IADD3.X R34, R5, c[0x0][0x164], R2, P0, P1 ;  /* 0x0000590005227a10 */ /* 0x000fe400007e2402 */
[-C--:B------:R-:W-:Y:S02]  /*0150*/  LEA R2, P0, R7, R32.reuse, 0x1 ;  /* 0x0000002007027211 */ /* 0x080fe400078008ff */
[----:B------:R-:W-:Y:S02]  /*0160*/  LEA R10, P1, R11, R32, 0x1 ;  /* 0x000000200b0a7211 */ /* 0x000fe400078208ff */
[----:B------:R-:W-:Y:S01]  /*0170*/  LEA.HI.X.SX32 R3, R7, R34, 0x1, P0 ;  /* 0x0000002207037211 */ /* 0x000fe200000f0eff */
[----:B------:R-:W-:Y:S01]  /*0180*/  IMAD R7, R36, 0x4, R11 ;  /* 0x0000000424077824 */ /* 0x000fe200078e020b */
[----:B------:R-:W-:Y:S02]  /*0190*/  LEA R4, P0, R9, R32, 0x1 ;  /* 0x0000002009047211 */ /* 0x000fe400078008ff */
[-C--:B------:R-:W-:Y:S01]  /*01a0*/  LEA.HI.X.SX32 R11, R11, R34.reuse, 0x1, P1 ;  /* 0x000000220b0b7211 */ /* 0x080fe200008f0eff */
[----:B------:R0:W2:Y:S01]  /*01b0*/  LDG.E.U16 R25, [R2.64] ;  /* 0x0000000402197981 */ /* 0x0000a2000c1e1500 */
[----:B------:R-:W-:-:S02]  /*01c0*/  LEA.HI.X.SX32 R5, R9, R34, 0x1, P0 ;  /* 0x0000002209057211 */ /* 0x000fc400000f0eff */
[C---:B------:R-:W-:Y:S01]  /*01d0*/  LEA R9, R36.reuse, R7, 0x2 ;  /* 0x0000000724097211 */ /* 0x040fe200078e10ff */
[----:B------:R1:W3:Y:S01]  /*01e0*/  LDG.E.U16 R27, [R10.64] ;  /* 0x000000040a1b7981 */ /* 0x0002e2000c1e1500 */
[-C--:B------:R-:W-:Y:S02]  /*01f0*/  LEA R12, P0, R7, R32.reuse, 0x1 ;  /* 0x00000020070c7211 */ /* 0x080fe400078008ff */
[----:B------:R-:W-:Y:S01]  /*0200*/  LEA R14, P1, R9, R32, 0x1 ;  /* 0x00000020090e7211 */ /* 0x000fe200078208ff */
[C---:B------:R-:W-:Y:S01]  /*0210*/  IMAD R16, R36.reuse, 0x4, R9 ;  /* 0x0000000424107824 */ /* 0x040fe200078e0209 */
[-C--:B------:R-:W-:Y:S01]  /*0220*/  LEA.HI.X.SX32 R13, R7, R34.reuse, 0x1, P0 ;  /* 0x00000022070d7211 */ /* 0x080fe200000f0eff */
[----:B------:R4:W5:Y:S02]  /*0230*/  LDG.E.U16 R24, [R4.64] ;  /* 0x0000000404187981 */ /* 0x000964000c1e1500 */
[C---:B------:R-:W-:Y:S01]  /*0240*/  IMAD R7, R36.reuse, 0x4, R16 ;  /* 0x0000000424077824 */ /* 0x040fe200078e0210 */
[----:B------:R-:W-:Y:S01]  /*0250*/  LEA.HI.X.SX32 R15, R9, R34, 0x1, P1 ;  /* 0x00000022090f7211 */ /* 0x000fe200008f0eff */
[----:B------:R1:W5:Y:S03]  /*0260*/  LDG.E.U16 R26, [R12.64] ;  /* 0x000000040c1a7981 */ /* 0x000366000c1e1500 */
[----:B------:R-:W-:Y:S01]  /*0270*/  LEA R9, R36, R7, 0x2 ;  /* 0x0000000724097211 */ /* 0x000fe200078e10ff */
[----:B------:R4:W5:Y:S01]  /*0280*/  LDG.E.U16 R29, [R14.64] ;  /* 0x000000040e1d7981 */ /* 0x000962000c1e1500 */
[----:B0-----:R-:W-:-:S03]  /*0290*/  LEA R2, P0, R16, R32, 0x1 ;  /* 0x0000002010027211 */ /* 0x001fc600078008ff */
[----:B------:R-:W-:Y:S01]  /*02a0*/  IMAD R17, R36, 0x4, R9 ;  /* 0x0000000424117824 */ /* 0x000fe200078e0209 */
[----:B------:R-:W-:Y:S02]  /*02b0*/  LEA.HI.X.SX32 R3, R16, R34, 0x1, P0 ;  /* 0x0000002210037211 */ /* 0x000fe400000f0eff */
[-C--:B-1----:R-:W-:Y:S01]  /*02c0*/  LEA R10, P0, R7, R32.reuse, 0x1 ;  /* 0x00000020070a7211 */ /* 0x082fe200078008ff */
[C---:B------:R-:W-:Y:S01]  /*02d0*/  IMAD R21, R36.reuse, 0x4, R17 ;  /* 0x0000000424157824 */ /* 0x040fe200078e0211 */
[----:B------:R-:W-:Y:S01]  /*02e0*/  LEA R16, P1, R17, R32, 0x1 ;  /* 0x0000002011107211 */ /* 0x000fe200078208ff */
[----:B------:R0:W5:Y:S01]  /*02f0*/  LDG.E.U16 R28, [R2.64] ;  /* 0x00000004021c7981 */ /* 0x000162000c1e1500 */
[----:B------:R-:W-:Y:S02]  /*0300*/  LEA.HI.X.SX32 R11, R7, R34, 0x1, P0 ;  /* 0x00000022070b7211 */ /* 0x000fe400000f0eff */
[C---:B------:R-:W-:Y:S02]  /*0310*/  LEA R7, R36.reuse, R21, 0x2 ;  /* 0x0000001524077211 */ /* 0x040fe400078e10ff */
[C---:B----4-:R-:W-:Y:S01]  /*0320*/  LEA R4, P0, R9.reuse, R32, 0x1 ;  /* 0x0000002009047211 */ /* 0x050fe200078008ff */
[----:B------:R1:W4:Y:S02]  /*0330*/  LDG.E.U16 R31, [R10.64] ;  /* 0x000000040a1f7981 */ /* 0x000324000c1e1500 */
[----:B------:R-:W-:Y:S01]  /*0340*/  IMAD R22, R36, 0x4, R7 ;  /* 0x0000000424167824 */ /* 0x000fe200078e0207 */
[----:B------:R-:W-:-:S03]  /*0350*/  LEA.HI.X.SX32 R5, R9, R34, 0x1, P0 ;  /* 0x0000002209057211 */ /* 0x000fc600000f0eff */
[C---:B------:R-:W-:Y:S01]  /*0360*/  IMAD R9, R36.reuse, 0x4, R22 ;  /* 0x0000000424097824 */ /* 0x040fe200078e0216 */
[C---:B------:R-:W-:Y:S01]  /*0370*/  LEA R12, P0, R7.reuse, R32, 0x1 ;  /* 0x00000020070c7211 */ /* 0x040fe200078008ff */
[----:B------:R1:W4:Y:S03]  /*0380*/  LDG.E.U16 R30, [R4.64] ;  /* 0x00000004041e7981 */ /* 0x000326000c1e1500 */
[C---:B------:R-:W-:Y:S02]  /*0390*/  LEA R23, R36.reuse, R9, 0x2 ;  /* 0x0000000924177211 */ /* 0x040fe400078e10ff */
[----:B------:R-:W-:Y:S02]  /*03a0*/  LEA.HI.X.SX32 R13, R7, R34, 0x1, P0 ;  /* 0x00000022070d7211 */ /* 0x000fe400000f0eff */
[----:B------:R-:W-:Y:S01]  /*03b0*/  LEA R14, P0, R9, R32, 0x1 ;  /* 0x00000020090e7211 */ /* 0x000fe200078008ff */
[----:B0-----:R-:W-:Y:S01]  /*03c0*/  IMAD R3, R36, 0x4, R23 ;  /* 0x0000000424037824 */ /* 0x001fe200078e0217 */
[----:B------:R-:W-:-:S02]  /*03d0*/  LEA.HI.X.SX32 R17, R17, R34, 0x1, P1 ;  /* 0x0000002211117211 */ /* 0x000fc400008f0eff */
[----:B------:R-:W-:Y:S01]  /*03e0*/  LEA.HI.X.SX32 R15, R9, R34, 0x1, P0 ;  /* 0x00000022090f7211 */ /* 0x000fe200000f0eff */
[----:B------:R0:W4:Y:S01]  /*03f0*/  LDG.E.U16 R13, [R12.64] ;  /* 0x000000040c0d7981 */ /* 0x000122000c1e1500 */
[-C--:B------:R-:W-:Y:S02]  /*0400*/  LEA R18, P1, R3, R32.reuse, 0x1 ;  /* 0x0000002003127211 */ /* 0x080fe400078208ff */
[----:B------:R-:W-:Y:S01]  /*0410*/  LEA R2, P0, R21, R32, 0x1 ;  /* 0x0000002015027211 */ /* 0x000fe200078008ff */
[----:B------:R-:W-:Y:S01]  /*0420*/  IMAD R7, R36, 0x4, R3 ;  /* 0x0000000424077824 */ /* 0x000fe200078e0203 */
[-C--:B------:R-:W-:Y:S01]  /*0430*/  LEA.HI.X.SX32 R19, R3, R34.reuse, 0x1, P1 ;  /* 0x0000002203137211 */ /* 0x080fe200008f0eff */
[----:B------:R0:W4:Y:S01]  /*0440*/  LDG.E.U16 R33, [R16.64] ;  /* 0x0000000410217981 */ /* 0x000122000c1e1500 */
[----:B------:R-:W-:Y:S02]  /*0450*/  LEA.HI.X.SX32 R3, R21, R34, 0x1, P0 ;  /* 0x0000002215037211 */ /* 0x000fe400000f0eff */
[C---:B-1----:R-:W-:Y:S01]  /*0460*/  LEA R4, P0, R22.reuse, R32, 0x1 ;  /* 0x0000002016047211 */ /* 0x042fe200078008ff */
[----:B------:R1:W4:Y:S03]  /*0470*/  LDG.E.U16 R15, [R14.64] ;  /* 0x000000040e0f7981 */ /* 0x000326000c1e1500 */
[----:B------:R-:W-:Y:S01]  /*0480*/  LEA.HI.X.SX32 R5, R22, R34, 0x1, P0 ;  /* 0x0000002216057211 */ /* 0x000fe200000f0eff */
[----:B------:R1:W4:Y:S01]  /*0490*/  LDG.E.U16 R19, [R18.64] ;  /* 0x0000000412137981 */ /* 0x000322000c1e1500 */
[----:B0-----:R-:W-:-:S03]  /*04a0*/  LEA R16, P0, R7, R32, 0x1 ;  /* 0x0000002007107211 */ /* 0x001fc600078008ff */
[----:B------:R0:W4:Y:S01]  /*04b0*/  LDG.E.U16 R22, [R2.64] ;  /* 0x0000000402167981 */ /* 0x000122000c1e1500 */
[----:B------:R-:W-:Y:S02]  /*04c0*/  LEA.HI.X.SX32 R17, R7, R34, 0x1, P0 ;  /* 0x0000002207117211 */ /* 0x000fe400000f0eff */
[C---:B------:R-:W-:Y:S02]  /*04d0*/  LEA R10, P1, R23.reuse, R32, 0x1 ;  /* 0x00000020170a7211 */ /* 0x040fe400078208ff */
[----:B------:R0:W4:Y:S04]  /*04e0*/  LDG.E.U16 R32, [R4.64] ;  /* 0x0000000404207981 */ /* 0x000128000c1e1500 */
[----:B------:R0:W4:Y:S01]  /*04f0*/  LDG.E.U16 R16, [R16.64] ;  /* 0x0000000410107981 */ /* 0x000122000c1e1500 */
[----:B------:R-:W-:-:S05]  /*0500*/  LEA.HI.X.SX32 R11, R23, R34, 0x1, P1 ;  /* 0x00000022170b7211 */ /* 0x000fca00008f0eff */
[----:B------:R0:W4:Y:S01]  /*0510*/  LDG.E.U16 R10, [R10.64] ;  /* 0x000000040a0a7981 */ /* 0x000122000c1e1500 */
[----:B------:R-:W-:Y:S02]  /*0520*/  IMAD R9, R0, c[0x0][0x1c0], RZ ;  /* 0x0000700000097a24 */ /* 0x000fe400078e02ff */
[----:B-1----:R-:W-:Y:S02]  /*0530*/  IMAD R14, R85, c[0x0][0x1c4], RZ ;  /* 0x00007100550e7a24 */ /* 0x002fe400078e02ff */
[----:B0-----:R-:W-:Y:S02]  /*0540*/  IMAD.SHL.U32 R2, R9, 0x2, RZ ;  /* 0x0000000209027824 */ /* 0x001fe400078e00ff */
[----:B------:R-:W-:-:S05]  /*0550*/  IMAD.SHL.U32 R3, R14, 0x2, RZ ;  /* 0x000000020e037824 */ /* 0x000fca00078e00ff */
[----:B------:R-:W-:Y:S02]  /*0560*/  IADD3 R2, P0, P2, R3, c[0x0][0x178], R2 ;  /* 0x00005e0003027a10 */ /* 0x000fe40007a1e002 */
[--C-:B------:R-:W-:Y:S01]  /*0570*/  SHF.R.S32.HI R3, RZ, 0x3, R6.reuse ;  /* 0x00000003ff037819 */ /* 0x100fe20000011406 */
[C---:B------:R-:W-:Y:S01]  /*0580*/  IMAD.SHL.U32 R48, R6.reuse, 0x2, RZ ;  /* 0x0000000206307824 */ /* 0x040fe200078e00ff */
[--C-:B------:R-:W-:Y:S02]  /*0590*/  SHF.R.S32.HI R5, RZ, 0x4, R6.reuse ;  /* 0x00000004ff057819 */ /* 0x100fe40000011406 */
[----:B------:R-:W-:Y:S02]  /*05a0*/  SGXT R3, R3, 0x1 ;  /* 0x000000010303781a */ /* 0x000fe40000000200 */
[----:B------:R-:W-:Y:S02]  /*05b0*/  SHF.R.S32.HI R84, RZ, 0x6, R6 ;  /* 0x00000006ff547819 */ /* 0x000fe40000011406 */
[----:B------:R-:W-:-:S02]  /*05c0*/  LOP3.LUT R12, R6, 0x3f, RZ, 0xc0, !PT ;  /* 0x0000003f060c7812 */ /* 0x000fc400078ec0ff */
[C---:B------:R-:W-:Y:S02]  /*05d0*/  LOP3.LUT R23, R6.reuse, 0x7, RZ, 0xc0, !PT ;  /* 0x0000000706177812 */ /* 0x040fe400078ec0ff */
[----:B------:R-:W-:Y:S02]  /*05e0*/  LOP3.LUT R34, R3, 0x440, RZ, 0xc0, !PT ;  /* 0x0000044003227812 */ /* 0x000fe400078ec0ff */
[----:B------:R-:W-:Y:S02]  /*05f0*/  SGXT R5, R5, 0x1 ;  /* 0x000000010505781a */ /* 0x000fe40000000200 */
[----:B------:R-:W-:Y:S02]  /*0600*/  LOP3.LUT R18, R6, 0x60, RZ, 0xc0, !PT ;  /* 0x0000006006127812 */ /* 0x000fe400078ec0ff */
[----:B------:R-:W-:Y:S01]  /*0610*/  LOP3.LUT R3, R48, 0x3c, RZ, 0xc0, !PT ;  /* 0x0000003c30037812 */ /* 0x000fe200078ec0ff */
[----:B------:R-:W-:Y:S01]  /*0620*/  IMAD.SHL.U32 R82, R6, 0x4, RZ ;  /* 0x0000000406527824 */ /* 0x000fe200078e00ff */
[----:B------:R-:W-:Y:S01]  /*0630*/  SGXT R84, R84, 0x1 ;  /* 0x000000015454781a */ /* 0x000fe20000000200 */
[----:B------:R-:W-:Y:S01]  /*0640*/  IMAD.HI R4, R9, 0x2, RZ ;  /* 0x0000000209047827 */ /* 0x000fe200078e02ff */
[----:B------:R-:W-:-:S02]  /*0650*/  SHF.L.U32 R7, R12, 0x1, RZ ;  /* 0x000000010c077819 */ /* 0x000fc400000006ff */
[----:B------:R-:W-:Y:S01]  /*0660*/  SHF.L.U32 R49, R6, 0x6, RZ ;  /* 0x0000000606317819 */ /* 0x000fe200000006ff */
[----:B------:R-:W-:Y:S01]  /*0670*/  IMAD R11, R23, 0x8, R34 ;  /* 0x00000008170b7824 */ /* 0x000fe200078e0222 */
[----:B------:R-:W-:Y:S01]  /*0680*/  LOP3.LUT R9, R5, 0x804, RZ, 0xc0, !PT ;  /* 0x0000080405097812 */ /* 0x000fe200078ec0ff */
[----:B------:R-:W-:Y:S01]  /*0690*/  IMAD R34, R18, 0x8, R3 ;  /* 0x0000000812227824 */ /* 0x000fe200078e0203 */
[----:B------:R-:W-:Y:S01]  /*06a0*/  LOP3.LUT R84, R7, 0x90, R84, 0x78, !PT ;  /* 0x0000009007547812 */ /* 0x000fe200078e7854 */
[----:B------:R-:W-:Y:S01]  /*06b0*/  IMAD.HI R5, R14, 0x2, RZ ;  /* 0x000000020e057827 */ /* 0x000fe200078e02ff */
[----:B------:R-:W-:Y:S02]  /*06c0*/  LOP3.LUT R7, R49, 0x40, RZ, 0xc0, !PT ;  /* 0x0000004031077812 */ /* 0x000fe400078ec0ff */
[----:B------:R-:W-:Y:S02]  /*06d0*/  LOP3.LUT R9, R9, 0x80, R82, 0xf8, !PT ;  /* 0x0000008009097812 */ /* 0x000fe400078ef852 */
[----:B------:R-:W-:-:S02]  /*06e0*/  LOP3.LUT R14, R11, 0x40, R6, 0x78, !PT ;  /* 0x000000400b0e7812 */ /* 0x000fc400078e7806 */
[----:B------:R-:W-:Y:S02]  /*06f0*/  IADD3 R3, R7, R34, RZ ;  /* 0x0000002207037210 */ /* 0x000fe40007ffe0ff */
[----:B------:R-:W-:Y:S02]  /*0700*/  IADD3.X R4, R5, c[0x0][0x17c], R4, P0, P2 ;  /* 0x00005f0005047a10 */ /* 0x000fe400007e4404 */
[----:B------:R-:W-:Y:S01]  /*0710*/  LOP3.LUT R5, R9, R14, RZ, 0xfc, !PT ;  /* 0x0000000e09057212 */ /* 0x000fe200078efcff */
[----:B------:R-:W-:Y:S01]  /*0720*/  IMAD R9, R8, c[0x0][0x1c8], RZ ;  /* 0x0000720008097a24 */ /* 0x000fe200078e02ff */
[----:B------:R-:W-:Y:S02]  /*0730*/  MOV R7, c[0x0][0x1c8] ;  /* 0x0000720000077a02 */ /* 0x000fe40000000f00 */
[----:B------:R-:W-:-:S03]  /*0740*/  LOP3.LUT R83, R84, 0x20, RZ, 0x3c, !PT ;  /* 0x0000002054537812 */ /* 0x000fc600078e3cff */
[----:B------:R-:W-:Y:S01]  /*0750*/  IMAD R11, R7, 0x4, R9 ;  /* 0x00000004070b7824 */ /* 0x000fe200078e0209 */
[----:B------:R-:W-:-:S04]  /*0760*/  MOV R17, 0x1 ;  /* 0x0000000100117802 */ /* 0x000fc80000000f00 */
[----:B------:R-:W-:Y:S02]  /*0770*/  ISETP.LE.AND P1, PT, R17, c[0x0][0x1d0], PT ;  /* 0x0000740011007a0c */ /* 0x000fe40003f23270 */
[----:B------:R-:W-:Y:S01]  /*0780*/  LOP3.LUT R86, R6, 0x7f, RZ, 0xc0, !PT ;  /* 0x0000007f06567812 */ /* 0x000fe200078ec0ff */
[----:B------:R-:W-:Y:S01]  /*0790*/  IMAD.MOV.U32 R81, RZ, RZ, 0x3f800000 ;  /* 0x3f800000ff517424 */ /* 0x000fe200078e00ff */
[----:B------:R-:W-:Y:S01]  /*07a0*/  MOV R68, 0xff800000 ;  /* 0xff80000000447802 */ /* 0x000fe20000000f00 */
[----:B------:R-:W-:Y:S01]  /*07b0*/  IMAD.MOV.U32 R69, RZ, RZ, -0x800000 ;  /* 0xff800000ff457424 */ /* 0x000fe200078e00ff */
[----:B------:R-:W-:Y:S01]  /*07c0*/  MOV R80, 0x3f800000 ;  /* 0x3f80000000507802 */ /* 0x000fe20000000f00 */
[----:B------:R-:W-:Y:S01]  /*07d0*/  IMAD.MOV.U32 R71, RZ, RZ, -0x800000 ;  /* 0xff800000ff477424 */ /* 0x000fe200078e00ff */
[----:B------:R-:W-:Y:S01]  /*07e0*/  CS2R R44, SRZ ;  /* 0x00000000002c7805 */ /* 0x000fe2000001ff00 */
[----:B------:R-:W-:Y:S01]  /*07f0*/  IMAD.MOV.U32 R70, RZ, RZ, -0x800000 ;  /* 0xff800000ff467424 */ /* 0x000fe200078e00ff */
[----:B------:R-:W-:Y:S01]  /*0800*/  CS2R R46, SRZ ;  /* 0x00000000002e7805 */ /* 0x000fe2000001ff00 */
[----:B------:R-:W-:Y:S01]  /*0810*/  CS2R R40, SRZ ;  /* 0x0000000000287805 */ /* 0x000fe2000001ff00 */
[----:B------:R-:W-:Y:S01]  /*0820*/  CS2R R42, SRZ ;  /* 0x00000000002a7805 */ /* 0x000fe2000001ff00 */
[----:B------:R-:W-:Y:S01]  /*0830*/  CS2R R36, SRZ ;  /* 0x0000000000247805 */ /* 0x000fe2000001ff00 */
[----:B------:R-:W-:Y:S01]  /*0840*/  CS2R R38, SRZ ;  /* 0x0000000000267805 */ /* 0x000fe2000001ff00 */
[----:B------:R-:W-:Y:S01]  /*0850*/  ISETP.GE.U32.AND P0, PT, R86, 0x20, PT ;  /* 0x000000205600780c */ /* 0x000fe20003f06070 */
[----:B------:R-:W-:Y:S01]  /*0860*/  CS2R R34, SRZ ;  /* 0x0000000000227805 */ /* 0x000fe2000001ff00 */
[----:B--2---:R-:W-:Y:S04]  /*0870*/  STS.U16 [R84], R25 ;  /* 0x0000001954007388 */ /* 0x004fe80000000400 */
[----:B---3--:R-:W-:Y:S04]  /*0880*/  STS.U16 [R84+0x200], R27 ;  /* 0x0002001b54007388 */ /* 0x008fe80000000400 */
[----:B-----5:R-:W-:Y:S04]  /*0890*/  STS.U16 [R84+0x400], R29 ;  /* 0x0004001d54007388 */ /* 0x020fe80000000400 */
[----:B----4-:R-:W-:Y:S04]  /*08a0*/  STS.U16 [R84+0x600], R31 ;  /* 0x0006001f54007388 */ /* 0x010fe80000000400 */
[----:B------:R0:W-:Y:S04]  /*08b0*/  STS.U16 [R84+0xa00], R13 ;  /* 0x000a000d54007388 */ /* 0x0001e80000000400 */
[----:B------:R-:W-:Y:S04]  /*08c0*/  STS.U16 [R84+0x800], R33 ;  /* 0x0008002154007388 */ /* 0x000fe80000000400 */
[----:B------:R1:W-:Y:S01]  /*08d0*/  STS.U16 [R84+0xc00], R15 ;  /* 0x000c000f54007388 */ /* 0x0003e20000000400 */
[----:B0-----:R-:W-:-:S03]  /*08e0*/  IMAD R13, R7, 0x4, R11 ;  /* 0x00000004070d7824 */ /* 0x001fc600078e020b */
[----:B------:R0:W-:Y:S04]  /*08f0*/  STS.U16 [R84+0xe00], R19 ;  /* 0x000e001354007388 */ /* 0x0001e80000000400 */
[----:B------:R-:W-:Y:S04]  /*0900*/  STS.U16 [R83+0x100], R24 ;  /* 0x0001001853007388 */ /* 0x000fe80000000400 */
[----:B------:R-:W-:Y:S04]  /*0910*/  STS.U16 [R83+0x300], R26 ;  /* 0x0003001a53007388 */ /* 0x000fe80000000400 */
[----:B------:R-:W-:Y:S04]  /*0920*/  STS.U16 [R83+0x500], R28 ;  /* 0x0005001c53007388 */ /* 0x000fe80000000400 */
[----:B------:R-:W-:Y:S04]  /*0930*/  STS.U16 [R83+0x900], R22 ;  /* 0x0009001653007388 */ /* 0x000fe80000000400 */
[----:B------:R-:W-:Y:S01]  /*0940*/  STS.U16 [R83+0xf00], R16 ;  /* 0x000f001053007388 */ /* 0x000fe20000000400 */
[----:B-1----:R-:W-:-:S03]  /*0950*/  LEA R15, R7, R13, 0x2 ;  /* 0x0000000d070f7211 */ /* 0x002fc600078e10ff */
[----:B------:R1:W-:Y:S02]  /*0960*/  STS.U16 [R83+0xd00], R10 ;  /* 0x000d000a53007388 */ /* 0x0003e40000000400 */
[----:B------:R-:W-:-:S04]  /*0970*/  IMAD R17, R7, 0x4, R15 ;  /* 0x0000000407117824 */ /* 0x000fc800078e020f */
[----:B0-----:R-:W-:Y:S01]  /*0980*/  IMAD R19, R7, 0x4, R17 ;  /* 0x0000000407137824 */ /* 0x001fe200078e0211 */
[----:B-1----:R-:W-:Y:S01]  /*0990*/  SHF.R.U32.HI R10, RZ, 0x1, R6 ;  /* 0x00000001ff0a7819 */ /* 0x002fe20000011606 */
[----:B------:R0:W-:Y:S03]  /*09a0*/  STS.U16 [R83+0x700], R30 ;  /* 0x0007001e53007388 */ /* 0x0001e60000000400 */
[----:B------:R-:W-:Y:S01]  /*09b0*/  LOP3.LUT R10, R10, 0xc, RZ, 0xc0, !PT ;  /* 0x0000000c0a0a7812 */ /* 0x000fe200078ec0ff */
[----:B------:R1:W-:Y:S01]  /*09c0*/  STS.U16 [R83+0xb00], R32 ;  /* 0x000b002053007388 */ /* 0x0003e20000000400 */
[----:B------:R-:W-:Y:S02]  /*09d0*/  IMAD.MOV.U32 R31, RZ, RZ, 0x3f800000 ;  /* 0x3f800000ff1f7424 */ /* 0x000fe400078e00ff */
[----:B------:R-:W-:Y:S01]  /*09e0*/  LEA R10, R23, R10, 0x4 ;  /* 0x0000000a170a7211 */ /* 0x000fe200078e20ff */
[----:B------:R-:W-:-:S02]  /*09f0*/  IMAD R21, R7, 0x4, R19 ;  /* 0x0000000407157824 */ /* 0x000fc400078e0213 */
[----:B0-----:R-:W-:Y:S01]  /*0a00*/  IMAD.MOV.U32 R30, RZ, RZ, 0x3f800000 ;  /* 0x3f800000ff1e7424 */ /* 0x001fe200078e00ff */
[----:B-1----:R-:W-:Y:S01]  /*0a10*/  CS2R R32, SRZ ;  /* 0x0000000000207805 */ /* 0x002fe2000001ff00 */
[----:B------:R-:W-:Y:S05]  /*0a20*/  @!P1 BRA `(.L_x_0) ;  /* 0x00001cf000009947 */ /* 0x000fea0003800000 */
[----:B------:R-:W-:Y:S01]  /*0a30*/  IMAD R16, R12, c[0x0][0x1a8], RZ ;  /* 0x00006a000c107a24 */ /* 0x000fe200078e02ff */
[----:B------:R-:W-:Y:S01]  /*0a40*/  SHF.R.U32.HI R26, RZ, 0x3, R86 ;  /* 0x00000003ff1a7819 */ /* 0x000fe20000011656 */
[----:B------:R-:W-:Y:S01]  /*0a50*/  IMAD R24, R20, c[0x0][0x1b4], RZ ;  /* 0x00006d0014187a24 */ /* 0x000fe200078e02ff */
[----:B------:R-:W-:Y:S01]  /*0a60*/  LOP3.LUT R12, R6, 0x1c, RZ, 0xc0, !PT ;  /* 0x0000001c060c7812 */ /* 0x000fe200078ec0ff */
[----:B------:R-:W-:Y:S01]  /*0a70*/  IMAD R14, R0, c[0x0][0x1a0], RZ ;  /* 0x00006800000e7a24 */ /* 0x000fe200078e02ff */
[----:B------:R-:W-:Y:S01]  /*0a80*/  LOP3.LUT R26, R26, 0xc, RZ, 0xc0, !PT ;  /* 0x0000000c1a1a7812 */ /* 0x000fe200078ec0ff */
[----:B------:R-:W-:Y:S01]  /*0a90*/  IMAD R20, R0, c[0x0][0x1b0], RZ ;  /* 0x00006c0000147a24 */ /* 0x000fe200078e02ff */
[----:B------:R-:W-:Y:S01]  /*0aa0*/  MOV R41, c[0x0][0x1b8] ;  /* 0x00006e0000297a02 */ /* 0x000fe20000000f00 */
[C---:B------:R-:W-:Y:S01]  /*0ab0*/  IMAD.SHL.U32 R25, R16.reuse, 0x2, RZ ;  /* 0x0000000210197824 */ /* 0x040fe200078e00ff */
[----:B------:R-:W-:Y:S01]  /*0ac0*/  SHF.R.U32.HI R33, RZ, 0x1, R18 ;  /* 0x00000001ff217819 */ /* 0x000fe20000011612 */
[----:B------:R-:W-:Y:S01]  /*0ad0*/  IMAD.HI R27, R16, 0x2, RZ ;  /* 0x00000002101b7827 */ /* 0x000fe200078e02ff */
[----:B------:R-:W-:Y:S01]  /*0ae0*/  SHF.L.U32 R16, R14, 0x1, RZ ;  /* 0x000000010e107819 */ /* 0x000fe200000006ff */
[----:B------:R-:W-:Y:S01]  /*0af0*/  CS2R R44, SRZ ;  /* 0x00000000002c7805 */ /* 0x000fe2000001ff00 */
[----:B------:R-:W-:Y:S01]  /*0b00*/  LOP3.LUT R28, R82, 0xc, RZ, 0xc0, !PT ;  /* 0x0000000c521c7812 */ /* 0x000fe200078ec0ff */
[----:B------:R-:W-:Y:S01]  /*0b10*/  IMAD.HI R22, R14, 0x2, RZ ;  /* 0x000000020e167827 */ /* 0x000fe200078e02ff */
[----:B------:R-:W-:Y:S01]  /*0b20*/  SHF.L.U32 R14, R20, 0x1, RZ ;  /* 0x00000001140e7819 */ /* 0x000fe200000006ff */
[----:B------:R-:W-:Y:S01]  /*0b30*/  CS2R R46, SRZ ;  /* 0x00000000002e7805 */ /* 0x000fe2000001ff00 */
[----:B------:R-:W-:Y:S01]  /*0b40*/  IADD3 R123, P1, P2, R25, c[0x0][0x168], R16 ;  /* 0x00005a00197b7a10 */ /* 0x000fe20007a3e010 */
[----:B------:R-:W-:Y:S01]  /*0b50*/  IMAD.SHL.U32 R29, R24, 0x2, RZ ;  /* 0x00000002181d7824 */ /* 0x000fe200078e00ff */
[----:B------:R-:W-:Y:S01]  /*0b60*/  LOP3.LUT R33, R33, 0x30, R48, 0x78, !PT ;  /* 0x0000003021217812 */ /* 0x000fe200078e7830 */
[----:B------:R-:W-:Y:S01]  /*0b70*/  IMAD.SHL.U32 R31, R12, 0x4, RZ ;  /* 0x000000040c1f7824 */ /* 0x000fe200078e00ff */
[----:B------:R-:W-:Y:S01]  /*0b80*/  IADD3.X R37, R27, c[0x0][0x16c], R22, P1, P2 ;  /* 0x00005b001b257a10 */ /* 0x000fe20000fe4416 */
[----:B------:R-:W-:Y:S01]  /*0b90*/  IMAD.HI R25, R24, 0x2, RZ ;  /* 0x0000000218197827 */ /* 0x000fe200078e02ff */
[----:B------:R-:W-:Y:S01]  /*0ba0*/  IADD3 R88, P3, P4, R29, c[0x0][0x170], R14 ;  /* 0x00005c001d587a10 */ /* 0x000fe20007c7e00e */
[----:B------:R-:W-:Y:S01]  /*0bb0*/  CS2R R42, SRZ ;  /* 0x00000000002a7805 */ /* 0x000fe2000001ff00 */
[----:B------:R-:W-:Y:S01]  /*0bc0*/  SHF.L.U32 R29, R23, 0x6, RZ ;  /* 0x00000006171d7819 */ /* 0x000fe200000006ff */
[----:B------:R-:W-:Y:S01]  /*0bd0*/  IMAD.IADD R14, R31, 0x1, R26 ;  /* 0x000000011f0e7824 */ /* 0x000fe200078e021a */
[----:B------:R-:W-:Y:S01]  /*0be0*/  LOP3.LUT R22, R6, 0x10, RZ, 0xc0, !PT ;  /* 0x0000001006167812 */ /* 0x000fe200078ec0ff */
[----:B------:R-:W-:Y:S01]  /*0bf0*/  IMAD R26, R8, c[0x0][0x1b8], RZ ;  /* 0x00006e00081a7a24 */ /* 0x000fe200078e02ff */
[----:B------:R-:W-:Y:S01]  /*0c00*/  MOV R39, c[0x0][0x1a4] ;  /* 0x0000690000277a02 */ /* 0x000fe20000000f00 */
[C---:B------:R-:W-:Y:S01]  /*0c10*/  IMAD.SHL.U32 R8, R6.reuse, 0x8, RZ ;  /* 0x0000000806087824 */ /* 0x040fe200078e00ff */
[----:B------:R-:W-:Y:S01]  /*0c20*/  LOP3.LUT P1, RZ, R6, 0x3, RZ, 0xc0, !PT ;  /* 0x0000000306ff7812 */ /* 0x000fe2000782c0ff */
[----:B------:R-:W-:Y:S01]  /*0c30*/  IMAD.HI R20, R20, 0x2, RZ ;  /* 0x0000000214147827 */ /* 0x000fe200078e02ff */
[----:B------:R-:W-:-:S02]  /*0c40*/  LEA R24, R41, R26, 0x2 ;  /* 0x0000001a29187211 */ /* 0x000fc400078e10ff */
[----:B------:R-:W-:Y:S01]  /*0c50*/  LOP3.LUT R8, R8, 0x30, RZ, 0xc0, !PT ;  /* 0x0000003008087812 */ /* 0x000fe200078ec0ff */
[----:B------:R-:W-:Y:S01]  /*0c60*/  IMAD R27, R18, 0x2, R23 ;  /* 0x00000002121b7824 */ /* 0x000fe200078e0217 */
[----:B------:R-:W-:Y:S01]  /*0c70*/  IADD3.X R35, R25, c[0x0][0x174], R20, P3, P4 ;  /* 0x00005d0019237a10 */ /* 0x000fe20001fe8414 */
[----:B------:R-:W-:Y:S01]  /*0c80*/  IMAD R30, R12, 0xc, R31 ;  /* 0x0000000c0c1e7824 */ /* 0x000fe200078e021f */
[----:B------:R-:W-:Y:S01]  /*0c90*/  LOP3.LUT R25, R29, R8, RZ, 0xfc, !PT ;  /* 0x000000081d197212 */ /* 0x000fe200078efcff */
[----:B------:R-:W-:Y:S01]  /*0ca0*/  IMAD.SHL.U32 R27, R27, 0x10, RZ ;  /* 0x000000101b1b7824 */ /* 0x000fe200078e00ff */
[----:B------:R-:W-:Y:S01]  /*0cb0*/  LOP3.LUT R49, R8, 0x3c0, R49, 0xf8, !PT ;  /* 0x000003c008317812 */ /* 0x000fe200078ef831 */
[----:B------:R-:W-:Y:S01]  /*0cc0*/  IMAD.MOV.U32 R81, RZ, RZ, 0x3f800000 ;  /* 0x3f800000ff517424 */ /* 0x000fe200078e00ff */
[----:B------:R-:W-:Y:S01]  /*0cd0*/  LOP3.LUT R31, R25, 0x10, R48, 0x78, !PT ;  /* 0x00000010191f7812 */ /* 0x000fe200078e7830 */
[----:B------:R-:W-:Y:S01]  /*0ce0*/  IMAD.MOV.U32 R113, RZ, RZ, -0x800000 ;  /* 0xff800000ff717424 */ /* 0x000fe200078e00ff */
[----:B------:R-:W-:Y:S01]  /*0cf0*/  LEA R25, R41, R24, 0x2 ;  /* 0x0000001829197211 */ /* 0x000fe200078e10ff */
[----:B------:R-:W-:Y:S01]  /*0d00*/  IMAD.MOV.U32 R87, RZ, RZ, -0x800000 ;  /* 0xff800000ff577424 */ /* 0x000fe200078e00ff */
[----:B------:R-:W-:Y:S01]  /*0d10*/  IADD3 R16, R33, R30, R28 ;  /* 0x0000001e21107210 */ /* 0x000fe20007ffe01c */
[----:B------:R-:W-:Y:S01]  /*0d20*/  IMAD R22, R22, 0x20, R31 ;  /* 0x0000002016167824 */ /* 0x000fe200078e021f */
[--C-:B------:R-:W-:Y:S01]  /*0d30*/  LOP3.LUT R33, R8, 0x30, R48.reuse, 0x78, !PT ;  /* 0x0000003008217812 */ /* 0x100fe200078e7830 */
[----:B------:R-:W-:Y:S01]  /*0d40*/  IMAD.MOV.U32 R80, RZ, RZ, 0x3f800000 ;  /* 0x3f800000ff507424 */ /* 0x000fe200078e00ff */
[----:B------:R-:W-:-:S02]  /*0d50*/  LOP3.LUT R8, R27, 0x30, R48, 0x78, !PT ;  /* 0x000000301b087812 */ /* 0x000fc400078e7830 */
[----:B------:R-:W-:Y:S01]  /*0d60*/  LEA R27, R41, R25, 0x2 ;  /* 0x00000019291b7211 */ /* 0x000fe200078e10ff */
[----:B------:R-:W-:Y:S01]  /*0d70*/  IMAD R30, R18, 0x10, R33 ;  /* 0x00000010121e7824 */ /* 0x000fe200078e0221 */
[C---:B------:R-:W-:Y:S01]  /*0d80*/  LEA R120, P2, R26.reuse, R88, 0x1 ;  /* 0x000000581a787211 */ /* 0x040fe200078408ff */
[----:B------:R-:W-:Y:S01]  /*0d90*/  IMAD R18, R23, 0x80, R8 ;  /* 0x0000008017127824 */ /* 0x000fe200078e0208 */
[----:B------:R-:W-:Y:S01]  /*0da0*/  SHF.R.U32.HI R20, RZ, 0x6, R6 ;  /* 0x00000006ff147819 */ /* 0x000fe20000011606 */
[----:B------:R-:W-:Y:S01]  /*0db0*/  IMAD R28, R41, 0x4, R27 ;  /* 0x00000004291c7824 */ /* 0x000fe200078e021b */
[----:B------:R-:W-:Y:S02]  /*0dc0*/  IADD3 R23, R29, R30, RZ ;  /* 0x0000001e1d177210 */ /* 0x000fe40007ffe0ff */
[----:B------:R-:W-:Y:S01]  /*0dd0*/  LEA.HI.X.SX32 R121, R26, R35, 0x1, P2 ;  /* 0x000000231a797211 */ /* 0x000fe200010f0eff */
[----:B------:R-:W-:Y:S01]  /*0de0*/  IMAD R29, R41, 0x4, R28 ;  /* 0x00000004291d7824 */ /* 0x000fe200078e021c */
[----:B------:R-:W-:-:S02]  /*0df0*/  LEA R118, P3, R24, R88, 0x1 ;  /* 0x0000005818767211 */ /* 0x000fc400078608ff */
[----:B------:R-:W-:Y:S01]  /*0e00*/  LEA R114, P2, R27, R88, 0x1 ;  /* 0x000000581b727211 */ /* 0x000fe200078408ff */
[C---:B------:R-:W-:Y:S01]  /*0e10*/  IMAD R30, R41.reuse, 0x4, R29 ;  /* 0x00000004291e7824 */ /* 0x040fe200078e021d */
[----:B------:R-:W-:Y:S02]  /*0e20*/  SGXT.U32 R8, R20, 0x1 ;  /* 0x000000011408781a */ /* 0x000fe40000000000 */
[-C--:B------:R-:W-:Y:S02]  /*0e30*/  LEA.HI.X.SX32 R119, R24, R35.reuse, 0x1, P3 ;  /* 0x0000002318777211 */ /* 0x080fe400018f0eff */
[----:B------:R-:W-:Y:S01]  /*0e40*/  LEA R31, R41, R30, 0x2 ;  /* 0x0000001e291f7211 */ /* 0x000fe200078e10ff */
[----:B------:R-:W-:Y:S01]  /*0e50*/  IMAD R8, R8, c[0x0][0x1a4], RZ ;  /* 0x0000690008087a24 */ /* 0x000fe200078e02ff */
[----:B------:R-:W-:Y:S02]  /*0e60*/  LEA.HI.X.SX32 R115, R27, R35, 0x1, P2 ;  /* 0x000000231b737211 */ /* 0x000fe400010f0eff */
[----:B------:R-:W-:-:S02]  /*0e70*/  LEA R32, R41, R31, 0x2 ;  /* 0x0000001f29207211 */ /* 0x000fc400078e10ff */
[C---:B------:R-:W-:Y:S02]  /*0e80*/  LEA R110, P3, R28.reuse, R88, 0x1 ;  /* 0x000000581c6e7211 */ /* 0x040fe400078608ff */
[----:B------:R-:W-:Y:S02]  /*0e90*/  LEA R33, R41, R32, 0x2 ;  /* 0x0000002029217211 */ /* 0x000fe400078e10ff */
[----:B------:R-:W-:Y:S02]  /*0ea0*/  LEA R108, P2, R29, R88, 0x1 ;  /* 0x000000581d6c7211 */ /* 0x000fe400078408ff */
[----:B------:R-:W-:Y:S02]  /*0eb0*/  LEA R34, R41, R33, 0x2 ;  /* 0x0000002129227211 */ /* 0x000fe400078e10ff */
[-C--:B------:R-:W-:Y:S02]  /*0ec0*/  LEA.HI.X.SX32 R111, R28, R35.reuse, 0x1, P3 ;  /* 0x000000231c6f7211 */ /* 0x080fe400018f0eff */
[----:B------:R-:W-:-:S02]  /*0ed0*/  LEA.HI.X.SX32 R109, R29, R35, 0x1, P2 ;  /* 0x000000231d6d7211 */ /* 0x000fc400010f0eff */
[C---:B------:R-:W-:Y:S02]  /*0ee0*/  LEA R106, P3, R30.reuse, R88, 0x1 ;  /* 0x000000581e6a7211 */ /* 0x040fe400078608ff */
[----:B------:R-:W-:Y:S02]  /*0ef0*/  LEA R29, R41, R34, 0x2 ;  /* 0x00000022291d7211 */ /* 0x000fe400078e10ff */
[----:B------:R-:W-:Y:S02]  /*0f00*/  LOP3.LUT R20, R49, 0x10, R6, 0x78, !PT ;  /* 0x0000001031147812 */ /* 0x000fe400078e7806 */
[----:B------:R-:W-:Y:S02]  /*0f10*/  LEA R6, R39, R8, 0x1 ;  /* 0x0000000827067211 */ /* 0x000fe400078e08ff */
[----:B------:R-:W-:Y:S01]  /*0f20*/  LEA.HI.X.SX32 R107, R30, R35, 0x1, P3 ;  /* 0x000000231e6b7211 */ /* 0x000fe200018f0eff */
[----:B------:R-:W-:Y:S01]  /*0f30*/  IMAD R30, R41, 0x4, R29 ;  /* 0x00000004291e7824 */ /* 0x000fe200078e021d */
[-C--:B------:R-:W-:Y:S01]  /*0f40*/  LEA R104, P2, R31, R88.reuse, 0x1 ;  /* 0x000000581f687211 */ /* 0x080fe200078408ff */
[----:B------:R-:W-:Y:S01]  /*0f50*/  IMAD R24, R39, 0x2, R6 ;  /* 0x0000000227187824 */ /* 0x000fe200078e0206 */
[----:B------:R-:W-:-:S02]  /*0f60*/  LEA R116, P4, R25, R88, 0x1 ;  /* 0x0000005819747211 */ /* 0x000fc400078808ff */
[-C--:B------:R-:W-:Y:S01]  /*0f70*/  LEA.HI.X.SX32 R105, R31, R35.reuse, 0x1, P2 ;  /* 0x000000231f697211 */ /* 0x080fe200010f0eff */
[----:B------:R-:W-:Y:S01]  /*0f80*/  IMAD R31, R41, 0x4, R30 ;  /* 0x00000004291f7824 */ /* 0x000fe200078e021e */
[CC--:B------:R-:W-:Y:S02]  /*0f90*/  LEA R102, P3, R32.reuse, R88.reuse, 0x1 ;  /* 0x0000005820667211 */ /* 0x0c0fe400078608ff */
[-C--:B------:R-:W-:Y:S01]  /*0fa0*/  LEA.HI.X.SX32 R117, R25, R35.reuse, 0x1, P4 ;  /* 0x0000002319757211 */ /* 0x080fe200020f0eff */
[----:B------:R-:W-:Y:S01]  /*0fb0*/  IMAD R25, R39, 0x2, R24 ;  /* 0x0000000227197824 */ /* 0x000fe200078e0218 */
[----:B------:R-:W-:Y:S02]  /*0fc0*/  LEA.HI.X.SX32 R103, R32, R35, 0x1, P3 ;  /* 0x0000002320677211 */ /* 0x000fe400018f0eff */
[----:B------:R-:W-:Y:S01]  /*0fd0*/  LEA R96, P4, R29, R88, 0x1 ;  /* 0x000000581d607211 */ /* 0x000fe200078808ff */
[----:B------:R-:W-:Y:S01]  /*0fe0*/  IMAD R26, R39, 0x2, R25 ;  /* 0x00000002271a7824 */ /* 0x000fe200078e0219 */
[----:B------:R-:W-:-:S02]  /*0ff0*/  LEA R32, R41, R31, 0x2 ;  /* 0x0000001f29207211 */ /* 0x000fc400078e10ff */
[-C--:B------:R-:W-:Y:S01]  /*1000*/  LEA R100, P2, R33, R88.reuse, 0x1 ;  /* 0x0000005821647211 */ /* 0x080fe200078408ff */
[----:B------:R-:W-:Y:S01]  /*1010*/  IMAD R27, R39, 0x2, R26 ;  /* 0x00000002271b7824 */ /* 0x000fe200078e021a */
[CC--:B------:R-:W-:Y:S02]  /*1020*/  LEA R98, P3, R34.reuse, R88.reuse, 0x1 ;  /* 0x0000005822627211 */ /* 0x0c0fe400078608ff */
[-C--:B------:R-:W-:Y:S01]  /*1030*/  LEA.HI.X.SX32 R97, R29, R35.reuse, 0x1, P4 ;  /* 0x000000231d617211 */ /* 0x080fe200020f0eff */
[----:B------:R-:W-:Y:S01]  /*1040*/  IMAD R29, R41, 0x4, R32 ;  /* 0x00000004291d7824 */ /* 0x000fe200078e0220 */
[-C--:B------:R-:W-:Y:S01]  /*1050*/  LEA.HI.X.SX32 R101, R33, R35.reuse, 0x1, P2 ;  /* 0x0000002321657211 */ /* 0x080fe200010f0eff */
[----:B------:R-:W-:Y:S01]  /*1060*/  CS2R R40, SRZ ;  /* 0x0000000000287805 */ /* 0x000fe2000001ff00 */
[----:B------:R-:W-:Y:S02]  /*1070*/  LEA.HI.X.SX32 R99, R34, R35, 0x1, P3 ;  /* 0x0000002322637211 */ /* 0x000fe400018f0eff */
[----:B------:R-:W-:-:S02]  /*1080*/  LEA R94, P2, R30, R88, 0x1 ;  /* 0x000000581e5e7211 */ /* 0x000fc400078408ff */
[-C--:B------:R-:W-:Y:S02]  /*1090*/  LEA R92, P3, R31, R88.reuse, 0x1 ;  /* 0x000000581f5c7211 */ /* 0x080fe400078608ff */
[-C--:B------:R-:W-:Y:S02]  /*10a0*/  LEA R90, P4, R32, R88.reuse, 0x1 ;  /* 0x00000058205a7211 */ /* 0x080fe400078808ff */
[----:B------:R-:W-:Y:S02]  /*10b0*/  LEA R88, P5, R29, R88, 0x1 ;  /* 0x000000581d587211 */ /* 0x000fe400078a08ff */
[----:B------:R-:W-:Y:S02]  /*10c0*/  LEA R28, R39, R27, 0x1 ;  /* 0x0000001b271c7211 */ /* 0x000fe400078e08ff */
[----:B------:R-:W-:Y:S02]  /*10d0*/  LEA.HI.X.SX32 R89, R29, R35, 0x1, P5 ;  /* 0x000000231d597211 */ /* 0x000fe400028f0eff */
[----:B------:R-:W-:-:S02]  /*10e0*/  LEA R29, R39, R28, 0x1 ;  /* 0x0000001c271d7211 */ /* 0x000fc400078e08ff */
[-C--:B------:R-:W-:Y:S02]  /*10f0*/  LEA.HI.X.SX32 R95, R30, R35.reuse, 0x1, P2 ;  /* 0x000000231e5f7211 */ /* 0x080fe400010f0eff */
[----:B------:R-:W-:Y:S01]  /*1100*/  LEA.HI.X.SX32 R93, R31, R35, 0x1, P3 ;  /* 0x000000231f5d7211 */ /* 0x000fe200018f0eff */
[C---:B------:R-:W-:Y:S01]  /*1110*/  IMAD R30, R39.reuse, 0x2, R29 ;  /* 0x00000002271e7824 */ /* 0x040fe200078e021d */
[-C--:B------:R-:W-:Y:S02]  /*1120*/  LEA R152, P3, R6, R123.reuse, 0x1 ;  /* 0x0000007b06987211 */ /* 0x080fe400078608ff */
[----:B------:R-:W-:Y:S02]  /*1130*/  LEA R154, P2, R8, R123, 0x1 ;  /* 0x0000007b089a7211 */ /* 0x000fe400078408ff */
[----:B------:R-:W-:Y:S02]  /*1140*/  LEA.HI.X.SX32 R153, R6, R37, 0x1, P3 ;  /* 0x0000002506997211 */ /* 0x000fe400018f0eff */
[----:B------:R-:W-:-:S02]  /*1150*/  LEA R6, R39, R30, 0x1 ;  /* 0x0000001e27067211 */ /* 0x000fc400078e08ff */
[----:B------:R-:W-:Y:S02]  /*1160*/  LEA.HI.X.SX32 R91, R32, R35, 0x1, P4 ;  /* 0x00000023205b7211 */ /* 0x000fe400020f0eff */
[----:B------:R-:W-:Y:S01]  /*1170*/  LEA.HI.X.SX32 R155, R8, R37, 0x1, P2 ;  /* 0x00000025089b7211 */ /* 0x000fe200010f0eff */
[----:B------:R-:W-:Y:S01]  /*1180*/  IMAD R8, R39, 0x2, R6 ;  /* 0x0000000227087824 */ /* 0x000fe200078e0206 */
[CC--:B------:R-:W-:Y:S01]  /*1190*/  LEA R150, P4, R24.reuse, R123.reuse, 0x1 ;  /* 0x0000007b18967211 */ /* 0x0c0fe200078808ff */
[----:B------:R-:W-:Y:S01]  /*11a0*/  CS2R R32, SRZ ;  /* 0x0000000000207805 */ /* 0x000fe2000001ff00 */
[----:B------:R-:W-:Y:S01]  /*11b0*/  LEA R148, P2, R25, R123, 0x1 ;  /* 0x0000007b19947211 */ /* 0x000fe200078408ff */
[----:B------:R-:W-:Y:S01]  /*11c0*/  CS2R R34, SRZ ;  /* 0x0000000000227805 */ /* 0x000fe2000001ff00 */
[----:B------:R-:W-:Y:S02]  /*11d0*/  LEA.HI.X.SX32 R151, R24, R37, 0x1, P4 ;  /* 0x0000002518977211 */ /* 0x000fe400020f0eff */
[----:B------:R-:W-:-:S02]  /*11e0*/  LEA R24, R39, R8, 0x1 ;  /* 0x0000000827187211 */ /* 0x000fc400078e08ff */
[----:B------:R-:W-:Y:S02]  /*11f0*/  LEA.HI.X.SX32 R149, R25, R37, 0x1, P2 ;  /* 0x0000002519957211 */ /* 0x000fe400010f0eff */
[CC--:B------:R-:W-:Y:S01]  /*1200*/  LEA R146, P3, R26.reuse, R123.reuse, 0x1 ;  /* 0x0000007b1a927211 */ /* 0x0c0fe200078608ff */
[----:B------:R-:W-:Y:S01]  /*1210*/  IMAD R25, R39, 0x2, R24 ;  /* 0x0000000227197824 */ /* 0x000fe200078e0218 */
[----:B------:R-:W-:Y:S02]  /*1220*/  LEA R144, P4, R27, R123, 0x1 ;  /* 0x0000007b1b907211 */ /* 0x000fe400078808ff */
[----:B------:R-:W-:Y:S02]  /*1230*/  LEA.HI.X.SX32 R147, R26, R37, 0x1, P3 ;  /* 0x000000251a937211 */ /* 0x000fe400018f0eff */
[----:B------:R-:W-:Y:S02]  /*1240*/  LEA R142, P2, R28, R123, 0x1 ;  /* 0x0000007b1c8e7211 */ /* 0x000fe400078408ff */
[----:B------:R-:W-:-:S02]  /*1250*/  LEA R26, R39, R25, 0x1 ;  /* 0x00000019271a7211 */ /* 0x000fc400078e08ff */
[----:B------:R-:W-:Y:S02]  /*1260*/  LEA.HI.X.SX32 R145, R27, R37, 0x1, P4 ;  /* 0x000000251b917211 */ /* 0x000fe400020f0eff */
[-C--:B------:R-:W-:Y:S01]  /*1270*/  LEA R140, P3, R29, R123.reuse, 0x1 ;  /* 0x0000007b1d8c7211 */ /* 0x080fe200078608ff */
[----:B------:R-:W-:Y:S01]  /*1280*/  IMAD R27, R39, 0x2, R26 ;  /* 0x00000002271b7824 */ /* 0x000fe200078e021a */
[----:B------:R-:W-:Y:S02]  /*1290*/  LEA R138, P4, R30, R123, 0x1 ;  /* 0x0000007b1e8a7211 */ /* 0x000fe400078808ff */
[----:B------:R-:W-:Y:S02]  /*12a0*/  LEA.HI.X.SX32 R143, R28, R37, 0x1, P2 ;  /* 0x000000251c8f7211 */ /* 0x000fe400010f0eff */
[----:B------:R-:W-:Y:S02]  /*12b0*/  LEA R136, P2, R6, R123, 0x1 ;  /* 0x0000007b06887211 */ /* 0x000fe400078408ff */
[----:B------:R-:W-:-:S02]  /*12c0*/  LEA.HI.X.SX32 R141, R29, R37, 0x1, P3 ;  /* 0x000000251d8d7211 */ /* 0x000fc400018f0eff */
[----:B------:R-:W-:Y:S01]  /*12d0*/  LEA.HI.X.SX32 R139, R30, R37, 0x1, P4 ;  /* 0x000000251e8b7211 */ /* 0x000fe200020f0eff */
[----:B------:R-:W-:Y:S01]  /*12e0*/  IMAD.MOV.U32 R30, RZ, RZ, 0x3f800000 ;  /* 0x3f800000ff1e7424 */ /* 0x000fe200078e00ff */
[-C--:B------:R-:W-:Y:S02]  /*12f0*/  LEA R134, P3, R8, R123.reuse, 0x1 ;  /* 0x0000007b08867211 */ /* 0x080fe400078608ff */
[----:B------:R-:W-:Y:S02]  /*1300*/  LEA R132, P4, R24, R123, 0x1 ;  /* 0x0000007b18847211 */ /* 0x000fe400078808ff */
[----:B------:R-:W-:Y:S02]  /*1310*/  LEA.HI.X.SX32 R137, R6, R37, 0x1, P2 ;  /* 0x0000002506897211 */ /* 0x000fe400010f0eff */
[----:B------:R-:W-:Y:S02]  /*1320*/  LEA R6, R39, R27, 0x1 ;  /* 0x0000001b27067211 */ /* 0x000fe400078e08ff */
[-C--:B------:R-:W-:Y:S01]  /*1330*/  LEA.HI.X.SX32 R135, R8, R37.reuse, 0x1, P3 ;  /* 0x0000002508877211 */ /* 0x080fe200018f0eff */
[----:B------:R-:W-:Y:S01]  /*1340*/  CS2R R38, SRZ ;  /* 0x0000000000267805 */ /* 0x000fe2000001ff00 */
[----:B------:R-:W-:-:S02]  /*1350*/  LEA.HI.X.SX32 R133, R24, R37, 0x1, P4 ;  /* 0x0000002518857211 */ /* 0x000fc400020f0eff */
[-C--:B------:R-:W-:Y:S02]  /*1360*/  LEA R130, P2, R25, R123.reuse, 0x1 ;  /* 0x0000007b19827211 */ /* 0x080fe400078408ff */
[-C--:B------:R-:W-:Y:S02]  /*1370*/  LEA R128, P3, R26, R123.reuse, 0x1 ;  /* 0x0000007b1a807211 */ /* 0x080fe400078608ff */
[-C--:B------:R-:W-:Y:S02]  /*1380*/  LEA R126, P4, R27, R123.reuse, 0x1 ;  /* 0x0000007b1b7e7211 */ /* 0x080fe400078808ff */
[----:B------:R-:W-:Y:S02]  /*1390*/  LEA R122, P5, R6, R123, 0x1 ;  /* 0x0000007b067a7211 */ /* 0x000fe400078a08ff */
[-C--:B------:R-:W-:Y:S02]  /*13a0*/  LEA.HI.X.SX32 R131, R25, R37.reuse, 0x1, P2 ;  /* 0x0000002519837211 */ /* 0x080fe400010f0eff */
[----:B------:R-:W-:-:S02]  /*13b0*/  LEA.HI.X.SX32 R129, R26, R37, 0x1, P3 ;  /* 0x000000251a817211 */ /* 0x000fc400018f0eff */
[-C--:B------:R-:W-:Y:S02]  /*13c0*/  LEA.HI.X.SX32 R127, R27, R37.reuse, 0x1, P4 ;  /* 0x000000251b7f7211 */ /* 0x080fe400020f0eff */
[----:B------:R-:W-:Y:S01]  /*13d0*/  LEA.HI.X.SX32 R123, R6, R37, 0x1, P5 ;  /* 0x00000025067b7211 */ /* 0x000fe200028f0eff */
[----:B------:R-:W-:Y:S01]  /*13e0*/  CS2R R26, SRZ ;  /* 0x00000000001a7805 */ /* 0x000fe2000001ff00 */
[C---:B------:R-:W-:Y:S01]  /*13f0*/  LOP3.LUT R24, R84.reuse, 0x40, RZ, 0x3c, !PT ;  /* 0x0000004054187812 */ /* 0x040fe200078e3cff */
[----:B------:R-:W-:Y:S01]  /*1400*/  CS2R R36, SRZ ;  /* 0x0000000000247805 */ /* 0x000fe2000001ff00 */
[----:B------:R-:W-:Y:S02]  /*1410*/  LOP3.LUT R25, R84, 0x60, RZ, 0x3c, !PT ;  /* 0x0000006054197812 */ /* 0x000fe400078e3cff */
[----:B------:R-:W-:Y:S02]  /*1420*/  MOV R124, 0xff800000 ;  /* 0xff800000007c7802 */ /* 0x000fe40000000f00 */
[----:B------:R-:W-:-:S02]  /*1430*/  MOV R112, 0xff800000 ;  /* 0xff80000000707802 */ /* 0x000fc40000000f00 */
[----:B------:R-:W-:Y:S02]  /*1440*/  MOV R8, RZ ;  /* 0x000000ff00087202 */ /* 0x000fe40000000f00 */
[----:B------:R-:W-:Y:S02]  /*1450*/  MOV R31, 0x3f800000 ;  /* 0x3f800000001f7802 */ /* 0x000fe40000000f00 */
[----:B------:R-:W-:Y:S02]  /*1460*/  LOP3.LUT R28, R18, 0x40, RZ, 0x3c, !PT ;  /* 0x00000040121c7812 */ /* 0x000fe400078e3cff */
[----:B------:R-:W-:Y:S02]  /*1470*/  LOP3.LUT R29, R20, 0x20, RZ, 0x3c, !PT ;  /* 0x00000020141d7812 */ /* 0x000fe400078e3cff */
[----:B------:R-:W-:Y:S02]  /*1480*/  LOP3.LUT R6, R22, 0x20, RZ, 0x3c, !PT ;  /* 0x0000002016067812 */ /* 0x000fe400078e3cff */
.L_x_1:
[----:B------:R-:W-:-:S04]  /*1490*/  IMAD.WIDE R48, R27, 0x2, R154 ;  /* 0x000000021b307825 */ /* 0x000fc800078e029a */
[C---:B------:R-:W-:Y:S01]  /*14a0*/  IMAD.WIDE R60, R27.reuse, 0x2, R144 ;  /* 0x000000021b3c7825 */ /* 0x040fe200078e0290 */
[----:B------:R0:W2:Y:S03]  /*14b0*/  LDG.E.U16 R69, [R48.64] ;  /* 0x0000000430457981 */ /* 0x0000a6000c1e1500 */
[C---:B------:R-:W-:Y:S01]  /*14c0*/  IMAD.WIDE R66, R27.reuse, 0x2, R152 ;  /* 0x000000021b427825 */ /* 0x040fe200078e0298 */
[----:B------:R1:W3:Y:S03]  /*14d0*/  LDG.E.U16 R72, [R60.64] ;  /* 0x000000043c487981 */ /* 0x0002e6000c1e1500 */
[C---:B------:R-:W-:Y:S01]  /*14e0*/  IMAD.WIDE R64, R27.reuse, 0x2, R150 ;  /* 0x000000021b407825 */ /* 0x040fe200078e0296 */
[----:B------:R4:W5:Y:S03]  /*14f0*/  LDG.E.U16 R68, [R66.64] ;  /* 0x0000000442447981 */ /* 0x000966000c1e1500 */
[C---:B------:R-:W-:Y:S01]  /*1500*/  IMAD.WIDE R62, R27.reuse, 0x2, R146 ;  /* 0x000000021b3e7825 */ /* 0x040fe200078e0292 */
[----:B------:R0:W3:Y:S03]  /*1510*/  LDG.E.U16 R71, [R64.64] ;  /* 0x0000000440477981 */ /* 0x0000e6000c1e1500 */
[C---:B------:R-:W-:Y:S01]  /*1520*/  IMAD.WIDE R58, R27.reuse, 0x2, R142 ;  /* 0x000000021b3a7825 */ /* 0x040fe200078e028e */
[----:B------:R0:W3:Y:S03]  /*1530*/  LDG.E.U16 R73, [R62.64] ;  /* 0x000000043e497981 */ /* 0x0000e6000c1e1500 */
[C---:B------:R-:W-:Y:S01]  /*1540*/  IMAD.WIDE R56, R27.reuse, 0x2, R138 ;  /* 0x000000021b387825 */ /* 0x040fe200078e028a */
[----:B------:R0:W5:Y:S03]  /*1550*/  LDG.E.U16 R75, [R58.64] ;  /* 0x000000043a4b7981 */ /* 0x000166000c1e1500 */
[----:B------:R-:W-:-:S02]  /*1560*/  IMAD.WIDE R50, R27, 0x2, R130 ;  /* 0x000000021b327825 */ /* 0x000fc400078e0282 */
[----:B------:R-:W5:Y:S02]  /*1570*/  LDG.E.U16 R57, [R56.64] ;  /* 0x0000000438397981 */ /* 0x000f64000c1e1500 */
[C---:B------:R-:W-:Y:S02]  /*1580*/  IMAD.WIDE R54, R27.reuse, 0x2, R136 ;  /* 0x000000021b367825 */ /* 0x040fe400078e0288 */
[----:B------:R-:W5:Y:S02]  /*1590*/  LDG.E.U16 R51, [R50.64] ;  /* 0x0000000432337981 */ /* 0x000f64000c1e1500 */
[C---:B0-----:R-:W-:Y:S02]  /*15a0*/  IMAD.WIDE R48, R27.reuse, 0x2, R128 ;  /* 0x000000021b307825 */ /* 0x041fe400078e0280 */
[----:B------:R-:W5:Y:S02]  /*15b0*/  LDG.E.U16 R54, [R54.64] ;  /* 0x0000000436367981 */ /* 0x000f64000c1e1500 */
[----:B------:R-:W-:-:S02]  /*15c0*/  IMAD.WIDE R52, R27, 0x2, R134 ;  /* 0x000000021b347825 */ /* 0x000fc400078e0286 */
[----:B------:R-:W5:Y:S02]  /*15d0*/  LDG.E.U16 R48, [R48.64] ;  /* 0x0000000430307981 */ /* 0x000f64000c1e1500 */
[C---:B-1----:R-:W-:Y:S02]  /*15e0*/  IMAD.WIDE R60, R27.reuse, 0x2, R126 ;  /* 0x000000021b3c7825 */ /* 0x042fe400078e027e */
[----:B------:R-:W5:Y:S02]  /*15f0*/  LDG.E.U16 R77, [R52.64] ;  /* 0x00000004344d7981 */ /* 0x000f64000c1e1500 */
[C---:B----4-:R-:W-:Y:S02]  /*1600*/  IMAD.WIDE R66, R27.reuse, 0x2, R148 ;  /* 0x000000021b427825 */ /* 0x050fe400078e0294 */
[----:B------:R-:W4:Y:S02]  /*1610*/  LDG.E.U16 R79, [R60.64] ;  /* 0x000000043c4f7981 */ /* 0x000f24000c1e1500 */
[----:B------:R-:W-:-:S02]  /*1620*/  IMAD.WIDE R64, R27, 0x2, R140 ;  /* 0x000000021b407825 */ /* 0x000fc400078e028c */
[----:B------:R-:W4:Y:S02]  /*1630*/  LDG.E.U16 R70, [R66.64] ;  /* 0x0000000442467981 */ /* 0x000f24000c1e1500 */
[C---:B------:R-:W-:Y:S02]  /*1640*/  IMAD.WIDE R62, R27.reuse, 0x2, R132 ;  /* 0x000000021b3e7825 */ /* 0x040fe400078e0284 */
[----:B------:R-:W4:Y:S02]  /*1650*/  LDG.E.U16 R74, [R64.64] ;  /* 0x00000004404a7981 */ /* 0x000f24000c1e1500 */
[----:B------:R-:W-:Y:S02]  /*1660*/  IMAD.WIDE R58, R27, 0x2, R122 ;  /* 0x000000021b3a7825 */ /* 0x000fe400078e027a */
[----:B------:R-:W4:Y:S04]  /*1670*/  LDG.E.U16 R76, [R62.64] ;  /* 0x000000043e4c7981 */ /* 0x000f28000c1e1500 */
[----:B------:R-:W4:Y:S04]  /*1680*/  LDG.E.U16 R78, [R58.64] ;  /* 0x000000043a4e7981 */ /* 0x000f28000c1e1500 */
[----:B------:R-:W-:Y:S06]  /*1690*/  BAR.SYNC.DEFER_BLOCKING 0x0 ;  /* 0x0000000000007b1d */ /* 0x000fec0000010000 */
[----:B--2---:R-:W-:Y:S04]  /*16a0*/  STS.U16 [R84+0x1000], R69 ;  /* 0x0010004554007388 */ /* 0x004fe80000000400 */
[----:B---3--:R-:W-:Y:S04]  /*16b0*/  STS.U16 [R84+0x1400], R73 ;  /* 0x0014004954007388 */ /* 0x008fe80000000400 */
[----:B-----5:R-:W-:Y:S04]  /*16c0*/  STS.U16 [R84+0x1800], R57 ;  /* 0x0018003954007388 */ /* 0x020fe80000000400 */
[----:B------:R-:W-:Y:S04]  /*16d0*/  STS.U16 [R84+0x1c00], R51 ;  /* 0x001c003354007388 */ /* 0x000fe80000000400 */
[----:B------:R-:W-:Y:S04]  /*16e0*/  STS.U16 [R83+0x1100], R68 ;  /* 0x0011004453007388 */ /* 0x000fe80000000400 */
[----:B------:R-:W-:Y:S04]  /*16f0*/  STS.U16 [R83+0x1500], R72 ;  /* 0x0015004853007388 */ /* 0x000fe80000000400 */
[----:B------:R-:W-:Y:S04]  /*1700*/  STS.U16 [R83+0x1900], R54 ;  /* 0x0019003653007388 */ /* 0x000fe80000000400 */
[----:B------:R-:W-:Y:S04]  /*1710*/  STS.U16 [R83+0x1d00], R48 ;  /* 0x001d003053007388 */ /* 0x000fe80000000400 */
[----:B------:R-:W-:Y:S04]  /*1720*/  STS.U16 [R24+0x1200], R71 ;  /* 0x0012004718007388 */ /* 0x000fe80000000400 */
[----:B------:R-:W-:Y:S04]  /*1730*/  STS.U16 [R24+0x1600], R75 ;  /* 0x0016004b18007388 */ /* 0x000fe80000000400 */
[----:B------:R-:W-:Y:S04]  /*1740*/  STS.U16 [R24+0x1a00], R77 ;  /* 0x001a004d18007388 */ /* 0x000fe80000000400 */
[----:B----4-:R-:W-:Y:S04]  /*1750*/  STS.U16 [R24+0x1e00], R79 ;  /* 0x001e004f18007388 */ /* 0x010fe80000000400 */
[----:B------:R-:W-:Y:S04]  /*1760*/  STS.U16 [R25+0x1300], R70 ;  /* 0x0013004619007388 */ /* 0x000fe80000000400 */
[----:B------:R-:W-:Y:S04]  /*1770*/  STS.U16 [R25+0x1700], R74 ;  /* 0x0017004a19007388 */ /* 0x000fe80000000400 */
[----:B------:R-:W-:Y:S04]  /*1780*/  STS.U16 [R25+0x1b00], R76 ;  /* 0x001b004c19007388 */ /* 0x000fe80000000400 */
[----:B------:R-:W-:Y:S04]  /*1790*/  STS.U16 [R25+0x1f00], R78 ;  /* 0x001f004e19007388 */ /* 0x000fe80000000400 */
[----:B------:R-:W-:Y:S06]  /*17a0*/  BAR.SYNC.DEFER_BLOCKING 0x0 ;  /* 0x0000000000007b1d */ /* 0x000fec0000010000 */
[----:B------:R-:W-:Y:S04]  /*17b0*/  LDSM.16.MT88.4 R60, [R22] ;  /* 0x00000000163c783b */ /* 0x000fe80000004200 */
[----:B------:R-:W0:Y:S04]  /*17c0*/  LDSM.16.M88.4 R48, [R18+0x1000] ;  /* 0x001000001230783b */ /* 0x000e280000000200 */
[----:B------:R-:W1:Y:S04]  /*17d0*/  LDSM.16.MT88.4 R64, [R6] ;  /* 0x000000000640783b */ /* 0x000e680000004200 */
[----:B------:R-:W2:Y:S04]  /*17e0*/  LDSM.16.MT88.4 R52, [R22+0x400] ;  /* 0x000400001634783b */ /* 0x000ea80000004200 */
[----:B------:R-:W3:Y:S04]  /*17f0*/  LDSM.16.MT88.4 R56, [R6+0x400] ;  /* 0x000400000638783b */ /* 0x000ee80000004200 */
[----:B------:R-:W-:Y:S04]  /*1800*/  LDSM.16.MT88.4 R68, [R22+0x800] ;  /* 0x000800001644783b */ /* 0x000fe80000004200 */
[----:B------:R-:W4:Y:S04]  /*1810*/  LDSM.16.M88.4 R72, [R28+0x1000] ;  /* 0x001000001c48783b */ /* 0x000f280000000200 */
[----:B------:R-:W5:Y:S01]  /*1820*/  LDSM.16.MT88.4 R76, [R6+0x800] ;  /* 0x00080000064c783b */ /* 0x000f620000004200 */
[-C--:B0-----:R-:W-:Y:S08]  /*1830*/  HMMA.16816.F32.BF16 R60, R60, R48.reuse, RZ ;  /* 0x000000303c3c723c */ /* 0x081ff000000418ff */
[----:B-1----:R-:W-:Y:S11]  /*1840*/  HMMA.16816.F32.BF16 R64, R64, R48, RZ ;  /* 0x000000304040723c */ /* 0x002ff600000418ff */
[----:B------:R-:W-:Y:S05]  /*1850*/  @!UPT UIADD3 URZ, URZ, URZ, URZ ;  /* 0x0000003f3f3ff290 */ /* 0x000fea000fffe03f */
[-C--:B--2---:R-:W-:Y:S01]  /*1860*/  HMMA.16816.F32.BF16 R52, R52, R50.reuse, R60 ;  /* 0x000000323434723c */ /* 0x084fe2000004183c */
[----:B------:R-:W-:Y:S07]  /*1870*/  LDSM.16.MT88.4 R60, [R6+0xc00] ;  /* 0x000c0000063c783b */ /* 0x000fee0000004200 */
[----:B---3--:R-:W-:Y:S01]  /*1880*/  HMMA.16816.F32.BF16 R56, R56, R50, R64 ;  /* 0x000000323838723c */ /* 0x008fe20000041840 */
[----:B------:R-:W0:Y:S11]  /*1890*/  LDSM.16.MT88.4 R48, [R22+0xc00] ;  /* 0x000c00001630783b */ /* 0x000e360000004200 */
[----:B------:R-:W-:Y:S04]  /*18a0*/  @!UPT UIADD3 URZ, URZ, URZ, URZ ;  /* 0x0000003f3f3ff290 */ /* 0x000fe8000fffe03f */
[-C--:B----4-:R-:W-:Y:S01]  /*18b0*/  HMMA.16816.F32.BF16 R52, R68, R72.reuse, R52 ;  /* 0x000000484434723c */ /* 0x090fe20000041834 */
[----:B------:R-:W-:Y:S07]  /*18c0*/  BAR.SYNC.DEFER_BLOCKING 0x0 ;  /* 0x0000000000007b1d */ /* 0x000fee0000010000 */
[----:B-----5:R-:W-:Y:S11]  /*18d0*/  HMMA.16816.F32.BF16 R56, R76, R72, R56 ;  /* 0x000000484c38723c */ /* 0x020ff60000041838 */
[----:B------:R-:W-:Y:S05]  /*18e0*/  @!UPT UIADD3 URZ, URZ, URZ, URZ ;  /* 0x0000003f3f3ff290 */ /* 0x000fea000fffe03f */
[-C--:B0-----:R-:W-:Y:S08]  /*18f0*/  HMMA.16816.F32.BF16 R48, R48, R74.reuse, R52 ;  /* 0x0000004a3030723c */ /* 0x081ff00000041834 */
[----:B------:R-:W-:Y:S11]  /*1900*/  HMMA.16816.F32.BF16 R56, R60, R74, R56 ;  /* 0x0000004a3c38723c */ /* 0x000ff60000041838 */
[----:B------:R-:W-:Y:S05]  /*1910*/  @!UPT UIADD3 URZ, URZ, URZ, URZ ;  /* 0x0000003f3f3ff290 */ /* 0x000fea000fffe03f */
[----:B------:R-:W-:Y:S02]  /*1920*/  FMUL R52, R48, c[0x0][0x188] ;  /* 0x0000620030347a20 */ /* 0x000fe40000400000 */
[----:B------:R-:W-:Y:S02]  /*1930*/  FMUL R53, R49, c[0x0][0x188] ;  /* 0x0000620031357a20 */ /* 0x000fe40000400000 */
[----:B------:R-:W-:Y:S02]  /*1940*/  FMUL R54, R50, c[0x0][0x188] ;  /* 0x0000620032367a20 */ /* 0x000fe40000400000 */
[----:B------:R-:W-:Y:S02]  /*1950*/  FMUL R55, R51, c[0x0][0x188] ;  /* 0x0000620033377a20 */ /* 0x000fe40000400000 */
[----:B------:R-:W-:Y:S02]  /*1960*/  FMUL R60, R56, c[0x0][0x188] ;  /* 0x00006200383c7a20 */ /* 0x000fe40000400000 */
[----:B------:R-:W-:-:S02]  /*1970*/  FMUL R61, R57, c[0x0][0x188] ;  /* 0x00006200393d7a20 */ /* 0x000fc40000400000 */
[----:B------:R-:W-:Y:S02]  /*1980*/  FMUL R62, R58, c[0x0][0x188] ;  /* 0x000062003a3e7a20 */ /* 0x000fe40000400000 */
[----:B------:R-:W-:Y:S01]  /*1990*/  FMUL R63, R59, c[0x0][0x188] ;  /* 0x000062003b3f7a20 */ /* 0x000fe20000400000 */
[----:B------:R-:W-:Y:S02]  /*19a0*/  FMNMX R52, R52, R53, !PT ;  /* 0x0000003534347209 */ /* 0x000fe40007800000 */
[----:B------:R-:W-:Y:S02]  /*19b0*/  FMNMX R54, R54, R55, !PT ;  /* 0x0000003736367209 */ /* 0x000fe40007800000 */
[----:B------:R-:W-:Y:S02]  /*19c0*/  FMNMX R60, R60, R61, !PT ;  /* 0x0000003d3c3c7209 */ /* 0x000fe40007800000 */
[----:B------:R-:W-:Y:S01]  /*19d0*/  FMNMX R62, R62, R63, !PT ;  /* 0x0000003f3e3e7209 */ /* 0x000fe20007800000 */
[----:B------:R-:W0:Y:S04]  /*19e0*/  SHFL.BFLY PT, R53, R52, 0x2, 0x1f ;  /* 0x0c401f0034357f89 */ /* 0x000e2800000e0000 */
[----:B------:R-:W1:Y:S04]  /*19f0*/  SHFL.BFLY PT, R55, R54, 0x2, 0x1f ;  /* 0x0c401f0036377f89 */ /* 0x000e6800000e0000 */
[----:B------:R-:W2:Y:S04]  /*1a00*/  SHFL.BFLY PT, R63, R60, 0x2, 0x1f ;  /* 0x0c401f003c3f7f89 */ /* 0x000ea800000e0000 */
[----:B------:R-:W3:Y:S01]  /*1a10*/  SHFL.BFLY PT, R67, R62, 0x2, 0x1f ;  /* 0x0c401f003e437f89 */ /* 0x000ee200000e0000 */
[----:B0-----:R-:W-:-:S02]  /*1a20*/  FMNMX R53, R52, R53, !PT ;  /* 0x0000003534357209 */ /* 0x001fc40007800000 */
[----:B-1----:R-:W-:Y:S02]  /*1a30*/  FMNMX R61, R54, R55, !PT ;  /* 0x00000037363d7209 */ /* 0x002fe40007800000 */
[----:B--2---:R-:W-:Y:S02]  /*1a40*/  FMNMX R65, R60, R63, !PT ;  /* 0x0000003f3c417209 */ /* 0x004fe40007800000 */
[----:B---3--:R-:W-:Y:S01]  /*1a50*/  FMNMX R69, R62, R67, !PT ;  /* 0x000000433e457209 */ /* 0x008fe20007800000 */
        /* <DEDUP_REMOVED lines=8> */
[----:B------:R-:W-:Y:S04]  /*1ae0*/  @!P1 STS [R14+0x1000], R55 ;  /* 0x001000370e009388 */ /* 0x000fe80000000800 */
[----:B------:R-:W-:Y:S04]  /*1af0*/  @!P1 STS [R14+0x1080], R63 ;  /* 0x0010803f0e009388 */ /* 0x000fe80000000800 */
[----:B------:R-:W-:Y:S04]  /*1b00*/  @!P1 STS [R14+0x1100], R67 ;  /* 0x001100430e009388 */ /* 0x000fe80000000800 */
[----:B------:R-:W-:Y:S04]  /*1b10*/  @!P1 STS [R14+0x1180], R71 ;  /* 0x001180470e009388 */ /* 0x000fe80000000800 */
[----:B------:R-:W-:Y:S06]  /*1b20*/  BAR.SYNC.DEFER_BLOCKING 0x0 ;  /* 0x0000000000007b1d */ /* 0x000fec0000010000 */
[----:B------:R-:W0:Y:S04]  /*1b30*/  LDS R52, [R86.X4+0x1000] ;  /* 0x0010000056347984 */ /* 0x000e280000004800 */
[----:B0-----:R-:W0:Y:S02]  /*1b40*/  SHFL.BFLY PT, R53, R52, 0x2, 0x1f ;  /* 0x0c401f0034357f89 */ /* 0x001e2400000e0000 */
[----:B0-----:R-:W-:-:S05]  /*1b50*/  FMNMX R53, R52, R53, !PT ;  /* 0x0000003534357209 */ /* 0x001fca0007800000 */
[----:B------:R-:W0:Y:S02]  /*1b60*/  SHFL.BFLY PT, R54, R53, 0x1, 0x1f ;  /* 0x0c201f0035367f89 */ /* 0x000e2400000e0000 */
[----:B0-----:R-:W-:-:S05]  /*1b70*/  FMNMX R61, R53, R54, !PT ;  /* 0x00000036353d7209 */ /* 0x001fca0007800000 */
[----:B------:R-:W-:Y:S04]  /*1b80*/  @!P1 STS [R86.X4+0x1000], R61 ;  /* 0x0010003d56009388 */ /* 0x000fe80000004800 */
[----:B------:R-:W-:Y:S06]  /*1b90*/  BAR.SYNC.DEFER_BLOCKING 0x0 ;  /* 0x0000000000007b1d */ /* 0x000fec0000010000 */
[----:B------:R-:W0:Y:S04]  /*1ba0*/  LDS R69, [R12.X4+0x1000] ;  /* 0x001000000c457984 */ /* 0x000e280000004800 */
[----:B------:R-:W1:Y:S04]  /*1bb0*/  LDS R68, [R12.X4+0x1080] ;  /* 0x001080000c447984 */ /* 0x000e680000004800 */
[----:B------:R-:W2:Y:S04]  /*1bc0*/  LDS R71, [R12.X4+0x1100] ;  /* 0x001100000c477984 */ /* 0x000ea80000004800 */
[----:B------:R-:W3:Y:S01]  /*1bd0*/  LDS R70, [R12.X4+0x1180] ;  /* 0x001180000c467984 */ /* 0x000ee20000004800 */
[----:B0-----:R-:W-:-:S02]  /*1be0*/  FMNMX R69, R69, R124, !PT ;  /* 0x0000007c45457209 */ /* 0x001fc40007800000 */
[----:B-1----:R-:W-:Y:S02]  /*1bf0*/  FMNMX R68, R68, R113, !PT ;  /* 0x0000007144447209 */ /* 0x002fe40007800000 */
[----:B--2---:R-:W-:Y:S02]  /*1c00*/  FMNMX R71, R71, R112, !PT ;  /* 0x0000007047477209 */ /* 0x004fe40007800000 */
[----:B---3--:R-:W-:Y:S01]  /*1c10*/  FMNMX R70, R70, R87, !PT ;  /* 0x0000005746467209 */ /* 0x008fe20007800000 */
[--C-:B------:R-:W-:Y:S02]  /*1c20*/  FFMA R48, R48, c[0x0][0x188], -R69.reuse ;  /* 0x0000620030307a23 */ /* 0x100fe40000000845 */
[----:B------:R-:W-:Y:S02]  /*1c30*/  FFMA R49, R49, c[0x0][0x188], -R69 ;  /* 0x0000620031317a23 */ /* 0x000fe40000000845 */
[--C-:B------:R-:W-:Y:S02]  /*1c40*/  FFMA R50, R50, c[0x0][0x188], -R68.reuse ;  /* 0x0000620032327a23 */ /* 0x100fe40000000844 */
[----:B------:R-:W-:-:S02]  /*1c50*/  FFMA R51, R51, c[0x0][0x188], -R68 ;  /* 0x0000620033337a23 */ /* 0x000fc40000000844 */
[--C-:B------:R-:W-:Y:S02]  /*1c60*/  FFMA R56, R56, c[0x0][0x188], -R71.reuse ;  /* 0x0000620038387a23 */ /* 0x100fe40000000847 */
[----:B------:R-:W-:Y:S02]  /*1c70*/  FFMA R57, R57, c[0x0][0x188], -R71 ;  /* 0x0000620039397a23 */ /* 0x000fe40000000847 */
[--C-:B------:R-:W-:Y:S02]  /*1c80*/  FFMA R58, R58, c[0x0][0x188], -R70.reuse ;  /* 0x000062003a3a7a23 */ /* 0x100fe40000000846 */
[----:B------:R-:W-:Y:S02]  /*1c90*/  FFMA R59, R59, c[0x0][0x188], -R70 ;  /* 0x000062003b3b7a23 */ /* 0x000fe40000000846 */
[----:B------:R-:W-:Y:S02]  /*1ca0*/  FMUL R48, R48, 1.4426950216293334961 ;  /* 0x3fb8aa3b30307820 */ /* 0x000fe40000400000 */
[----:B------:R-:W-:-:S02]  /*1cb0*/  FMUL R49, R49, 1.4426950216293334961 ;  /* 0x3fb8aa3b31317820 */ /* 0x000fc40000400000 */
[----:B------:R-:W-:Y:S02]  /*1cc0*/  FMUL R50, R50, 1.4426950216293334961 ;  /* 0x3fb8aa3b32327820 */ /* 0x000fe40000400000 */
[----:B------:R-:W-:Y:S02]  /*1cd0*/  FMUL R51, R51, 1.4426950216293334961 ;  /* 0x3fb8aa3b33337820 */ /* 0x000fe40000400000 */
[----:B------:R-:W-:Y:S02]  /*1ce0*/  FMUL R56, R56, 1.4426950216293334961 ;  /* 0x3fb8aa3b38387820 */ /* 0x000fe40000400000 */
[----:B------:R-:W-:Y:S02]  /*1cf0*/  FMUL R57, R57, 1.4426950216293334961 ;  /* 0x3fb8aa3b39397820 */ /* 0x000fe40000400000 */
[----:B------:R-:W-:Y:S02]  /*1d00*/  FMUL R58, R58, 1.4426950216293334961 ;  /* 0x3fb8aa3b3a3a7820 */ /* 0x000fe40000400000 */
[----:B------:R-:W-:Y:S01]  /*1d10*/  FMUL R59, R59, 1.4426950216293334961 ;  /* 0x3fb8aa3b3b3b7820 */ /* 0x000fe20000400000 */
[----:B------:R-:W-:Y:S08]  /*1d20*/  MUFU.EX2 R64, R48 ;  /* 0x0000003000407308 */ /* 0x000ff00000000800 */
[----:B------:R-:W0:Y:S08]  /*1d30*/  MUFU.EX2 R65, R49 ;  /* 0x0000003100417308 */ /* 0x000e300000000800 */
[----:B------:R-:W-:Y:S08]  /*1d40*/  MUFU.EX2 R66, R50 ;  /* 0x0000003200427308 */ /* 0x000ff00000000800 */
[----:B------:R-:W1:Y:S08]  /*1d50*/  MUFU.EX2 R73, R51 ;  /* 0x0000003300497308 */ /* 0x000e700000000800 */
[----:B------:R-:W-:Y:S08]  /*1d60*/  MUFU.EX2 R72, R56 ;  /* 0x0000003800487308 */ /* 0x000ff00000000800 */
[----:B------:R-:W2:Y:S08]  /*1d70*/  MUFU.EX2 R75, R57 ;  /* 0x00000039004b7308 */ /* 0x000eb00000000800 */
[----:B------:R-:W-:Y:S08]  /*1d80*/  MUFU.EX2 R74, R58 ;  /* 0x0000003a004a7308 */ /* 0x000ff00000000800 */
[----:B------:R-:W3:Y:S01]  /*1d90*/  MUFU.EX2 R79, R59 ;  /* 0x0000003b004f7308 */ /* 0x000ee20000000800 */
[----:B0-----:R-:W-:-:S02]  /*1da0*/  FADD R48, R64, R65 ;  /* 0x0000004140307221 */ /* 0x001fc40000000000 */
[----:B-1----:R-:W-:Y:S02]  /*1db0*/  FADD R49, R66, R73 ;  /* 0x0000004942317221 */ /* 0x002fe40000000000 */
[----:B--2---:R-:W-:Y:S01]  /*1dc0*/  FADD R50, R72, R75 ;  /* 0x0000004b48327221 */ /* 0x004fe20000000000 */
[----:B------:R-:W0:Y:S04]  /*1dd0*/  SHFL.BFLY PT, R53, R48, 0x2, 0x1f ;  /* 0x0c401f0030357f89 */ /* 0x000e2800000e0000 */
[----:B------:R-:W1:Y:S01]  /*1de0*/  SHFL.BFLY PT, R52, R49, 0x2, 0x1f ;  /* 0x0c401f0031347f89 */ /* 0x000e6200000e0000 */
[----:B---3--:R-:W-:-:S03]  /*1df0*/  FADD R51, R74, R79 ;  /* 0x0000004f4a337221 */ /* 0x008fc60000000000 */
[----:B------:R-:W2:Y:S04]  /*1e00*/  SHFL.BFLY PT, R55, R50, 0x2, 0x1f ;  /* 0x0c401f0032377f89 */ /* 0x000ea800000e0000 */
[----:B------:R-:W3:Y:S01]  /*1e10*/  SHFL.BFLY PT, R60, R51, 0x2, 0x1f ;  /* 0x0c401f00333c7f89 */ /* 0x000ee200000e0000 */
[----:B0-----:R-:W-:-:S03]  /*1e20*/  FADD R53, R48, R53 ;  /* 0x0000003530357221 */ /* 0x001fc60000000000 */
[----:B------:R-:W-:Y:S01]  /*1e30*/  BAR.SYNC.DEFER_BLOCKING 0x0 ;  /* 0x0000000000007b1d */ /* 0x000fe20000010000 */
[----:B-1----:R-:W-:Y:S02]  /*1e40*/  FADD R54, R49, R52 ;  /* 0x0000003431367221 */ /* 0x002fe40000000000 */
[----:B--2---:R-:W-:Y:S02]  /*1e50*/  FADD R56, R50, R55 ;  /* 0x0000003732387221 */ /* 0x004fe40000000000 */
[----:B---3--:R-:W-:Y:S01]  /*1e60*/  FADD R60, R51, R60 ;  /* 0x0000003c333c7221 */ /* 0x008fe20000000000 */
[----:B------:R-:W0:Y:S04]  /*1e70*/  SHFL.BFLY PT, R52, R53, 0x1, 0x1f ;  /* 0x0c201f0035347f89 */ /* 0x000e2800000e0000 */
[----:B------:R-:W1:Y:S04]  /*1e80*/  SHFL.BFLY PT, R55, R54, 0x1, 0x1f ;  /* 0x0c201f0036377f89 */ /* 0x000e6800000e0000 */
[----:B------:R-:W2:Y:S04]  /*1e90*/  SHFL.BFLY PT, R57, R56, 0x1, 0x1f ;  /* 0x0c201f0038397f89 */ /* 0x000ea800000e0000 */
[----:B------:R-:W3:Y:S01]  /*1ea0*/  SHFL.BFLY PT, R59, R60, 0x1, 0x1f ;  /* 0x0c201f003c3b7f89 */ /* 0x000ee200000e0000 */
[----:B0-----:R-:W-:-:S02]  /*1eb0*/  FADD R61, R53, R52 ;  /* 0x00000034353d7221 */ /* 0x001fc40000000000 */
[----:B-1----:R-:W-:Y:S02]  /*1ec0*/  FADD R55, R54, R55 ;  /* 0x0000003736377221 */ /* 0x002fe40000000000 */
[----:B--2---:R-:W-:Y:S02]  /*1ed0*/  FADD R57, R56, R57 ;  /* 0x0000003938397221 */ /* 0x004fe40000000000 */
[----:B---3--:R-:W-:Y:S01]  /*1ee0*/  FADD R59, R60, R59 ;  /* 0x0000003b3c3b7221 */ /* 0x008fe20000000000 */
[----:B------:R-:W-:Y:S04]  /*1ef0*/  @!P1 STS [R14+0x1000], R61 ;  /* 0x0010003d0e009388 */ /* 0x000fe80000000800 */
[----:B------:R-:W-:Y:S04]  /*1f00*/  @!P1 STS [R14+0x1080], R55 ;  /* 0x001080370e009388 */ /* 0x000fe80000000800 */
[----:B------:R-:W-:Y:S04]  /*1f10*/  @!P1 STS [R14+0x1100], R57 ;  /* 0x001100390e009388 */ /* 0x000fe80000000800 */
[----:B------:R-:W-:Y:S04]  /*1f20*/  @!P1 STS [R14+0x1180], R59 ;  /* 0x0011803b0e009388 */ /* 0x000fe80000000800 */
[----:B------:R-:W-:Y:S06]  /*1f30*/  BAR.SYNC.DEFER_BLOCKING 0x0 ;  /* 0x0000000000007b1d */ /* 0x000fec0000010000 */
[----:B------:R-:W0:Y:S04]  /*1f40*/  LDS R48, [R86.X4+0x1000] ;  /* 0x0010000056307984 */ /* 0x000e280000004800 */
[----:B0-----:R-:W0:Y:S02]  /*1f50*/  SHFL.BFLY PT, R49, R48, 0x2, 0x1f ;  /* 0x0c401f0030317f89 */ /* 0x001e2400000e0000 */
[----:B0-----:R-:W-:-:S05]  /*1f60*/  FADD R49, R48, R49 ;  /* 0x0000003130317221 */ /* 0x001fca0000000000 */
[----:B------:R-:W0:Y:S02]  /*1f70*/  SHFL.BFLY PT, R50, R49, 0x1, 0x1f ;  /* 0x0c201f0031327f89 */ /* 0x000e2400000e0000 */
[----:B0-----:R-:W-:-:S05]  /*1f80*/  FADD R51, R49, R50 ;  /* 0x0000003231337221 */ /* 0x001fca0000000000 */
[----:B------:R0:W-:Y:S01]  /*1f90*/  @!P1 STS [R86.X4+0x1000], R51 ;  /* 0x0010003356009388 */ /* 0x0001e20000004800 */
[----:B------:R-:W-:-:S03]  /*1fa0*/  IMAD.WIDE R62, R26, 0x2, R116 ;  /* 0x000000021a3e7825 */ /* 0x000fc600078e0274 */
[----:B------:R-:W-:Y:S01]  /*1fb0*/  BAR.SYNC.DEFER_BLOCKING 0x0 ;  /* 0x0000000000007b1d */ /* 0x000fe20000010000 */
[----:B------:R-:W-:-:S04]  /*1fc0*/  IMAD.WIDE R60, R26, 0x2, R114 ;  /* 0x000000021a3c7825 */ /* 0x000fc800078e0272 */
[----:B------:R-:W-:-:S04]  /*1fd0*/  IMAD.WIDE R58, R26, 0x2, R110 ;  /* 0x000000021a3a7825 */ /* 0x000fc800078e026e */
[----:B------:R-:W-:-:S04]  /*1fe0*/  IMAD.WIDE R158, R26, 0x2, R120 ;  /* 0x000000021a9e7825 */ /* 0x000fc800078e0278 */
[----:B------:R-:W-:-:S04]  /*1ff0*/  IMAD.WIDE R156, R26, 0x2, R118 ;  /* 0x000000021a9c7825 */ /* 0x000fc800078e0276 */
[----:B------:R-:W-:-:S04]  /*2000*/  IMAD.WIDE R56, R26, 0x2, R108 ;  /* 0x000000021a387825 */ /* 0x000fc800078e026c */
[C---:B------:R-:W-:Y:S01]  /*2010*/  IMAD.WIDE R54, R26.reuse, 0x2, R106 ;  /* 0x000000021a367825 */ /* 0x040fe200078e026a */
[----:B------:R1:W2:Y:S03]  /*2020*/  LDG.E.U16 R77, [R62.64] ;  /* 0x000000043e4d7981 */ /* 0x0002a6000c1e1500 */
[C---:B------:R-:W-:Y:S01]  /*2030*/  IMAD.WIDE R52, R26.reuse, 0x2, R104 ;  /* 0x000000021a347825 */ /* 0x040fe200078e0268 */
[----:B------:R3:W4:Y:S03]  /*2040*/  LDG.E.U16 R78, [R60.64] ;  /* 0x000000043c4e7981 */ /* 0x000726000c1e1500 */
[C---:B0-----:R-:W-:Y:S01]  /*2050*/  IMAD.WIDE R50, R26.reuse, 0x2, R102 ;  /* 0x000000021a327825 */ /* 0x041fe200078e0266 */
[----:B------:R0:W5:Y:S03]  /*2060*/  LDG.E.U16 R125, [R58.64] ;  /* 0x000000043a7d7981 */ /* 0x000166000c1e1500 */
[C---:B------:R-:W-:Y:S01]  /*2070*/  IMAD.WIDE R48, R26.reuse, 0x2, R100 ;  /* 0x000000021a307825 */ /* 0x040fe200078e0264 */
[----:B------:R0:W4:Y:S03]  /*2080*/  LDG.E.U16 R67, [R158.64] ;  /* 0x000000049e437981 */ /* 0x000126000c1e1500 */
[C---:B-1----:R-:W-:Y:S01]  /*2090*/  IMAD.WIDE R62, R26.reuse, 0x2, R98 ;  /* 0x000000021a3e7825 */ /* 0x042fe200078e0262 */
[----:B------:R1:W4:Y:S03]  /*20a0*/  LDG.E.U16 R76, [R156.64] ;  /* 0x000000049c4c7981 */ /* 0x000326000c1e1500 */
[C---:B---3--:R-:W-:Y:S01]  /*20b0*/  IMAD.WIDE R60, R26.reuse, 0x2, R94 ;  /* 0x000000021a3c7825 */ /* 0x048fe200078e025e */
[----:B------:R3:W4:Y:S03]  /*20c0*/  LDG.E.U16 R160, [R56.64] ;  /* 0x0000000438a07981 */ /* 0x000726000c1e1500 */
[C---:B0-----:R-:W-:Y:S01]  /*20d0*/  IMAD.WIDE R58, R26.reuse, 0x2, R90 ;  /* 0x000000021a3a7825 */ /* 0x041fe200078e025a */
[----:B------:R0:W4:Y:S04]  /*20e0*/  LDG.E.U16 R159, [R54.64] ;  /* 0x00000004369f7981 */ /* 0x000128000c1e1500 */
[----:B-1----:R1:W4:Y:S01]  /*20f0*/  LDG.E.U16 R156, [R52.64] ;  /* 0x00000004349c7981 */ /* 0x002322000c1e1500 */
[----:B---3--:R-:W-:-:S03]  /*2100*/  IMAD.WIDE R56, R26, 0x2, R96 ;  /* 0x000000021a387825 */ /* 0x008fc600078e0260 */
[----:B------:R3:W4:Y:S01]  /*2110*/  LDG.E.U16 R51, [R50.64] ;  /* 0x0000000432337981 */ /* 0x000722000c1e1500 */
[----:B0-----:R-:W-:-:S03]  /*2120*/  IMAD.WIDE R54, R26, 0x2, R92 ;  /* 0x000000021a367825 */ /* 0x001fc600078e025c */
[----:B------:R-:W4:Y:S01]  /*2130*/  LDG.E.U16 R63, [R62.64] ;  /* 0x000000043e3f7981 */ /* 0x000f22000c1e1500 */
[----:B-1----:R-:W-:-:S03]  /*2140*/  IMAD.WIDE R52, R26, 0x2, R88 ;  /* 0x000000021a347825 */ /* 0x002fc600078e0258 */
[----:B------:R-:W4:Y:S04]  /*2150*/  LDG.E.U16 R61, [R60.64] ;  /* 0x000000043c3d7981 */ /* 0x000f28000c1e1500 */
[----:B------:R-:W4:Y:S04]  /*2160*/  LDG.E.U16 R59, [R58.64] ;  /* 0x000000043a3b7981 */ /* 0x000f28000c1e1500 */
[----:B------:R0:W4:Y:S04]  /*2170*/  LDG.E.U16 R48, [R48.64] ;  /* 0x0000000430307981 */ /* 0x000128000c1e1500 */
[----:B------:R-:W4:Y:S04]  /*2180*/  LDG.E.U16 R56, [R56.64] ;  /* 0x0000000438387981 */ /* 0x000f28000c1e1500 */
[----:B---3--:R-:W3:Y:S04]  /*2190*/  LDG.E.U16 R50, [R54.64] ;  /* 0x0000000436327981 */ /* 0x008ee8000c1e1500 */
[----:B------:R-:W3:Y:S01]  /*21a0*/  LDG.E.U16 R158, [R52.64] ;  /* 0x00000004349e7981 */ /* 0x000ee2000c1e1500 */
[----:B------:R-:W-:-:S02]  /*21b0*/  F2FP.BF16.PACK_AB R157, R73, R66 ;  /* 0x00000042499d723e */ /* 0x000fc400000010ff */
[----:B------:R-:W-:Y:S01]  /*21c0*/  F2FP.BF16.PACK_AB R161, R75, R72 ;  /* 0x000000484ba1723e */ /* 0x000fe200000010ff */
[----:B------:R-:W-:Y:S01]  /*21d0*/  LDS R73, [R12.X4+0x1080] ;  /* 0x001080000c497984 */ /* 0x000fe20000004800 */
[----:B------:R-:W-:-:S03]  /*21e0*/  F2FP.BF16.PACK_AB R79, R79, R74 ;  /* 0x0000004a4f4f723e */ /* 0x000fc600000010ff */
[----:B------:R-:W-:Y:S04]  /*21f0*/  LDS R74, [R12.X4+0x1000] ;  /* 0x001000000c4a7984 */ /* 0x000fe80000004800 */
[----:B------:R-:W-:Y:S04]  /*2200*/  LDS R72, [R12.X4+0x1100] ;  /* 0x001100000c487984 */ /* 0x000fe80000004800 */
[----:B------:R-:W-:Y:S04]  /*2210*/  LDS R75, [R12.X4+0x1180] ;  /* 0x001180000c4b7984 */ /* 0x000fe80000004800 */
[----:B------:R-:W-:Y:S01]  /*2220*/  BAR.SYNC.DEFER_BLOCKING 0x0 ;  /* 0x0000000000007b1d */ /* 0x000fe20000010000 */
[----:B------:R-:W-:Y:S01]  /*2230*/  F2FP.BF16.PACK_AB R65, R65, R64 ;  /* 0x000000404141723e */ /* 0x000fe200000010ff */
[----:B0-----:R-:W-:-:S02]  /*2240*/  FADD R49, -R69, R124 ;  /* 0x0000007c45317221 */ /* 0x001fc40000000100 */
[----:B------:R-:W-:Y:S01]  /*2250*/  FADD R64, -R71, R112 ;  /* 0x0000007047407221 */ /* 0x000fe20000000100 */
[----:B------:R-:W-:-:S04]  /*2260*/  IADD3 R8, R8, 0x20, RZ ;  /* 0x0000002008087810 */ /* 0x000fc80007ffe0ff */
[----:B------:R-:W-:Y:S01]  /*2270*/  ISETP.GE.AND P2, PT, R8, c[0x0][0x1d0], PT ;  /* 0x0000740008007a0c */ /* 0x000fe20003f46270 */
[----:B------:R-:W-:Y:S02]  /*2280*/  IMAD.MOV.U32 R124, RZ, RZ, R69 ;  /* 0x000000ffff7c7224 */ /* 0x000fe400078e0045 */
[----:B------:R-:W-:Y:S01]  /*2290*/  IMAD.MOV.U32 R112, RZ, RZ, R71 ;  /* 0x000000ffff707224 */ /* 0x000fe200078e0047 */
[----:B--2---:R-:W-:Y:S04]  /*22a0*/  STS.U16 [R84+0x1200], R77 ;  /* 0x0012004d54007388 */ /* 0x004fe80000000400 */
[----:B-----5:R-:W-:Y:S04]  /*22b0*/  STS.U16 [R84+0x1400], R125 ;  /* 0x0014007d54007388 */ /* 0x020fe80000000400 */
[----:B----4-:R-:W-:Y:S04]  /*22c0*/  STS.U16 [R84+0x1000], R67 ;  /* 0x0010004354007388 */ /* 0x010fe80000000400 */
        /* <DEDUP_REMOVED lines=9> */
[----:B------:R0:W-:Y:S04]  /*2360*/  STS.U16 [R83+0x1900], R48 ;  /* 0x0019003053007388 */ /* 0x0001e80000000400 */
[----:B------:R-:W-:Y:S04]  /*2370*/  STS.U16 [R83+0x1b00], R56 ;  /* 0x001b003853007388 */ /* 0x000fe80000000400 */
[----:B---3--:R-:W-:Y:S04]  /*2380*/  STS.U16 [R83+0x1d00], R50 ;  /* 0x001d003253007388 */ /* 0x008fe80000000400 */
[----:B------:R-:W-:Y:S04]  /*2390*/  STS.U16 [R83+0x1f00], R158 ;  /* 0x001f009e53007388 */ /* 0x000fe80000000400 */
[----:B------:R-:W-:Y:S04]  /*23a0*/  STS [R16+0x2000], R65 ;  /* 0x0020004110007388 */ /* 0x000fe80000000800 */
[----:B------:R-:W-:Y:S04]  /*23b0*/  STS [R16+0x2200], R157 ;  /* 0x0022009d10007388 */ /* 0x000fe80000000800 */
[----:B------:R-:W-:Y:S04]  /*23c0*/  STS [R16+0x2400], R161 ;  /* 0x002400a110007388 */ /* 0x000fe80000000800 */
[----:B------:R1:W-:Y:S04]  /*23d0*/  STS [R16+0x2600], R79 ;  /* 0x0026004f10007388 */ /* 0x0003e80000000800 */
[----:B------:R-:W-:Y:S01]  /*23e0*/  BAR.SYNC.DEFER_BLOCKING 0x0 ;  /* 0x0000000000007b1d */ /* 0x000fe20000010000 */
[----:B0-----:R-:W-:-:S02]  /*23f0*/  FADD R48, -R68, R113 ;  /* 0x0000007144307221 */ /* 0x001fc40000000100 */
[----:B------:R-:W-:Y:S02]  /*2400*/  FMUL R76, R49, 1.4426950216293334961 ;  /* 0x3fb8aa3b314c7820 */ /* 0x000fe40000400000 */
[----:B------:R-:W-:Y:S01]  /*2410*/  FMUL R77, R48, 1.4426950216293334961 ;  /* 0x3fb8aa3b304d7820 */ /* 0x000fe20000400000 */
[----:B------:R-:W-:Y:S04]  /*2420*/  LDSM.16.M88.4 R60, [R20+0x2000] ;  /* 0x00200000143c783b */ /* 0x000fe80000000200 */
[----:B------:R-:W0:Y:S04]  /*2430*/  LDSM.16.M88.4 R52, [R23+0x1000] ;  /* 0x001000001734783b */ /* 0x000e280000000200 */
[----:B------:R-:W2:Y:S01]  /*2440*/  LDSM.16.M88.4 R56, [R23+0x1800] ;  /* 0x001800001738783b */ /* 0x000ea20000000200 */
[----:B------:R-:W3:Y:S03]  /*2450*/  MUFU.EX2 R76, R76 ;  /* 0x0000004c004c7308 */ /* 0x000ee60000000800 */
[----:B------:R-:W4:Y:S05]  /*2460*/  LDSM.16.M88.4 R48, [R20+0x2400] ;  /* 0x002400001430783b */ /* 0x000f2a0000000200 */
[----:B------:R-:W5:Y:S01]  /*2470*/  MUFU.EX2 R77, R77 ;  /* 0x0000004d004d7308 */ /* 0x000f620000000800 */
[----:B------:R-:W-:-:S02]  /*2480*/  FMUL R78, R64, 1.4426950216293334961 ;  /* 0x3fb8aa3b404e7820 */ /* 0x000fc40000400000 */
[----:B------:R-:W-:-:S04]  /*2490*/  FADD R64, -R70, R87 ;  /* 0x0000005746407221 */ /* 0x000fc80000000100 */
[----:B-1----:R-:W-:Y:S01]  /*24a0*/  FMUL R79, R64, 1.4426950216293334961 ;  /* 0x3fb8aa3b404f7820 */ /* 0x002fe20000400000 */
[----:B------:R-:W1:Y:S01]  /*24b0*/  MUFU.EX2 R78, R78 ;  /* 0x0000004e004e7308 */ /* 0x000e620000000800 */
[C---:B---3--:R-:W-:Y:S01]  /*24c0*/  FMUL R44, R76.reuse, R44 ;  /* 0x0000002c4c2c7220 */ /* 0x048fe20000400000 */
[----:B------:R-:W3:Y:S01]  /*24d0*/  LDSM.16.M88.4 R64, [R29+0x2000] ;  /* 0x002000001d40783b */ /* 0x000ee20000000200 */
[C---:B------:R-:W-:Y:S02]  /*24e0*/  FMUL R45, R76.reuse, R45 ;  /* 0x0000002d4c2d7220 */ /* 0x040fe40000400000 */
[C---:B------:R-:W-:Y:S02]  /*24f0*/  FMUL R40, R76.reuse, R40 ;  /* 0x000000284c287220 */ /* 0x040fe40000400000 */
[----:B------:R-:W-:Y:S01]  /*2500*/  FMUL R41, R76, R41 ;  /* 0x000000294c297220 */ /* 0x000fe20000400000 */
[----:B------:R-:W1:Y:S01]  /*2510*/  MUFU.EX2 R79, R79 ;  /* 0x0000004f004f7308 */ /* 0x000e620000000800 */
[----:B-----5:R-:W-:-:S02]  /*2520*/  FMUL R46, R77, R46 ;  /* 0x0000002e4d2e7220 */ /* 0x020fc40000400000 */
[C---:B------:R-:W-:Y:S02]  /*2530*/  FMUL R47, R77.reuse, R47 ;  /* 0x0000002f4d2f7220 */ /* 0x040fe40000400000 */
[C---:B------:R-:W-:Y:S02]  /*2540*/  FMUL R42, R77.reuse, R42 ;  /* 0x0000002a4d2a7220 */ /* 0x040fe40000400000 */
[----:B------:R-:W-:-:S03]  /*2550*/  FMUL R43, R77, R43 ;  /* 0x0000002b4d2b7220 */ /* 0x000fc60000400000 */
[C---:B0-----:R-:W-:Y:S08]  /*2560*/  HMMA.16816.F32.BF16 R44, R60.reuse, R52, R44 ;  /* 0x000000343c2c723c */ /* 0x041ff0000004182c */
[----:B--2---:R-:W-:Y:S01]  /*2570*/  HMMA.16816.F32.BF16 R40, R60, R56, R40 ;  /* 0x000000383c28723c */ /* 0x004fe20000041828 */
[----:B------:R-:W0:Y:S01]  /*2580*/  LDSM.16.M88.4 R60, [R29+0x2400] ;  /* 0x002400001d3c783b */ /* 0x000e220000000200 */
[----:B-1----:R-:W-:-:S02]  /*2590*/  FMUL R36, R78, R36 ;  /* 0x000000244e247220 */ /* 0x002fc40000400000 */
[C---:B------:R-:W-:Y:S02]  /*25a0*/  FMUL R37, R78.reuse, R37 ;  /* 0x000000254e257220 */ /* 0x040fe40000400000 */
[C---:B------:R-:W-:Y:S02]  /*25b0*/  FMUL R38, R79.reuse, R38 ;  /* 0x000000264f267220 */ /* 0x040fe40000400000 */
[C---:B------:R-:W-:Y:S02]  /*25c0*/  FMUL R39, R79.reuse, R39 ;  /* 0x000000274f277220 */ /* 0x040fe40000400000 */
[C---:B------:R-:W-:Y:S02]  /*25d0*/  FMUL R32, R78.reuse, R32 ;  /* 0x000000204e207220 */ /* 0x040fe40000400000 */
[----:B------:R-:W-:Y:S02]  /*25e0*/  FMUL R33, R78, R33 ;  /* 0x000000214e217220 */ /* 0x000fe40000400000 */
[----:B------:R-:W-:-:S02]  /*25f0*/  FMUL R34, R79, R34 ;  /* 0x000000224f227220 */ /* 0x000fc40000400000 */
[----:B------:R-:W-:Y:S01]  /*2600*/  FMUL R35, R79, R35 ;  /* 0x000000234f237220 */ /* 0x000fe20000400000 */
[C---:B----4-:R-:W-:Y:S08]  /*2610*/  HMMA.16816.F32.BF16 R36, R48.reuse, R52, R36 ;  /* 0x000000343024723c */ /* 0x050ff00000041824 */
[----:B------:R-:W-:Y:S01]  /*2620*/  HMMA.16816.F32.BF16 R32, R48, R56, R32 ;  /* 0x000000383020723c */ /* 0x000fe20000041820 */
[----:B------:R-:W-:Y:S01]  /*2630*/  FFMA R81, R76, R81, R74 ;  /* 0x000000514c517223 */ /* 0x000fe2000000004a */
[----:B------:R-:W-:-:S05]  /*2640*/  MOV R113, R68 ;  /* 0x0000004400717202 */ /* 0x000fca0000000f00 */
[----:B------:R-:W-:Y:S01]  /*2650*/  MOV R48, 0x20 ;  /* 0x0000002000307802 */ /* 0x000fe20000000f00 */
[----:B---3--:R-:W-:Y:S01]  /*2660*/  HMMA.16816.F32.BF16 R44, R64, R54, R44 ;  /* 0x00000036402c723c */ /* 0x008fe2000004182c */
[----:B------:R-:W-:Y:S01]  /*2670*/  FFMA R80, R77, R80, R73 ;  /* 0x000000504d507223 */ /* 0x000fe20000000049 */
[----:B------:R-:W-:Y:S01]  /*2680*/  MOV R87, R70 ;  /* 0x0000004600577202 */ /* 0x000fe20000000f00 */
[----:B------:R-:W-:Y:S02]  /*2690*/  FFMA R31, R78, R31, R72 ;  /* 0x0000001f4e1f7223 */ /* 0x000fe40000000048 */
[----:B------:R-:W-:-:S03]  /*26a0*/  IMAD R26, R48, c[0x0][0x1b4], R26 ;  /* 0x00006d00301a7a24 */ /* 0x000fc600078e021a */
[----:B------:R-:W-:Y:S01]  /*26b0*/  HMMA.16816.F32.BF16 R40, R64, R58, R40 ;  /* 0x0000003a4028723c */ /* 0x000fe20000041828 */
[----:B------:R-:W-:Y:S02]  /*26c0*/  IMAD R27, R48, c[0x0][0x1a4], R27 ;  /* 0x00006900301b7a24 */ /* 0x000fe400078e021b */
[----:B------:R-:W-:-:S05]  /*26d0*/  FFMA R30, R79, R30, R75 ;  /* 0x0000001e4f1e7223 */ /* 0x000fca000000004b */
[C---:B0-----:R-:W-:Y:S08]  /*26e0*/  HMMA.16816.F32.BF16 R36, R60.reuse, R54, R36 ;  /* 0x000000363c24723c */ /* 0x041ff00000041824 */
[----:B------:R-:W-:Y:S01]  /*26f0*/  HMMA.16816.F32.BF16 R32, R60, R58, R32 ;  /* 0x0000003a3c20723c */ /* 0x000fe20000041820 */
[----:B------:R-:W-:Y:S01]  /*2700*/  @P2 CALL.REL.NOINC `(.L_x_0) ;  /* 0x0000001000002944 */ /* 0x000fe20003c00000 */
[----:B------:R-:W-:Y:S06]  /*2710*/  BRA `(.L_x_1) ;  /* 0xffffed7000007947 */ /* 0x000fec000383ffff */
.L_x_0:
[----:B------:R-:W-:-:S06]  /*2720*/  NOP ;  /* 0x0000000000007918 */ /* 0x000fcc0000000000 */
[----:B------:R-:W-:-:S04]  /*2730*/  NOP ;  /* 0x0000000000007918 */ /* 0x000fc80000000000 */
[----:B------:R-:W-:Y:S01]  /*2740*/  IMAD R29, R7, 0x4, R21 ;  /* 0x00000004071d7824 */ /* 0x000fe200078e0215 */
[-C--:B------:R-:W-:Y:S01]  /*2750*/  LEA R22, P2, R11, R2.reuse, 0x1 ;  /* 0x000000020b167211 */ /* 0x080fe200078408ff */
[----:B------:R-:W-:Y:S01]  /*2760*/  IMAD.MOV.U32 R66, RZ, RZ, R45 ;  /* 0x000000ffff427224 */ /* 0x000fe200078e002d */
[----:B------:R-:W-:Y:S01]  /*2770*/  LEA R24, P1, R9, R2, 0x1 ;  /* 0x0000000209187211 */ /* 0x000fe200078208ff */
[----:B------:R-:W-:Y:S01]  /*2780*/  IMAD.MOV.U32 R58, RZ, RZ, R39 ;  /* 0x000000ffff3a7224 */ /* 0x000fe200078e0027 */
[----:B------:R-:W-:Y:S01]  /*2790*/  LEA R49, R7, R29, 0x2 ;  /* 0x0000001d07317211 */ /* 0x000fe200078e10ff */
[----:B------:R-:W-:Y:S01]  /*27a0*/  IMAD.MOV.U32 R62, RZ, RZ, R41 ;  /* 0x000000ffff3e7224 */ /* 0x000fe200078e0029 */
[-C--:B------:R-:W-:Y:S01]  /*27b0*/  LEA.HI.X.SX32 R23, R11, R4.reuse, 0x1, P2 ;  /* 0x000000040b177211 */ /* 0x080fe200010f0eff */
[----:B------:R-:W-:Y:S01]  /*27c0*/  IMAD.MOV.U32 R65, RZ, RZ, R37 ;  /* 0x000000ffff417224 */ /* 0x000fe200078e0025 */
[----:B------:R-:W-:Y:S01]  /*27d0*/  LEA.HI.X.SX32 R25, R9, R4, 0x1, P1 ;  /* 0x0000000409197211 */ /* 0x000fe200008f0eff */
[----:B------:R-:W-:Y:S01]  /*27e0*/  IMAD R11, R7, 0x4, R49 ;  /* 0x00000004070b7824 */ /* 0x000fe200078e0231 */
[-C--:B------:R-:W-:Y:S01]  /*27f0*/  LEA R26, P1, R15, R2.reuse, 0x1 ;  /* 0x000000020f1a7211 */ /* 0x080fe200078208ff */
[----:B------:R-:W-:Y:S01]  /*2800*/  IMAD.MOV.U32 R39, RZ, RZ, R33 ;  /* 0x000000ffff277224 */ /* 0x000fe200078e0021 */
[----:B------:R-:W-:Y:S01]  /*2810*/  LEA R8, P3, R13, R2, 0x1 ;  /* 0x000000020d087211 */ /* 0x000fe200078608ff */
[----:B------:R-:W-:Y:S01]  /*2820*/  BAR.SYNC.DEFER_BLOCKING 0x0 ;  /* 0x0000000000007b1d */ /* 0x000fe20000010000 */
[----:B------:R-:W-:Y:S01]  /*2830*/  LEA R53, R7, R11, 0x2 ;  /* 0x0000000b07357211 */ /* 0x000fe200078e10ff */
[----:B------:R-:W-:Y:S01]  /*2840*/  IMAD.MOV.U32 R73, RZ, RZ, R43 ;  /* 0x000000ffff497224 */ /* 0x000fe200078e002b */
[----:B------:R-:W-:-:S02]  /*2850*/  LEA.HI.X.SX32 R27, R15, R4, 0x1, P1 ;  /* 0x000000040f1b7211 */ /* 0x000fc400008f0eff */
[----:B------:R-:W-:Y:S01]  /*2860*/  LEA R20, P1, R21, R2, 0x1 ;  /* 0x0000000215147211 */ /* 0x000fe200078208ff */
[----:B------:R-:W-:Y:S01]  /*2870*/  IMAD R55, R7, 0x4, R53 ;  /* 0x0000000407377824 */ /* 0x000fe200078e0235 */
[----:B------:R-:W-:Y:S02]  /*2880*/  LEA.HI.X.SX32 R9, R13, R4, 0x1, P3 ;  /* 0x000000040d097211 */ /* 0x000fe400018f0eff */
[-C--:B------:R-:W-:Y:S02]  /*2890*/  LEA R14, P2, R17, R2.reuse, 0x1 ;  /* 0x00000002110e7211 */ /* 0x080fe400078408ff */
[----:B------:R-:W-:Y:S02]  /*28a0*/  LEA R57, R7, R55, 0x2 ;  /* 0x0000003707397211 */ /* 0x000fe400078e10ff */
[----:B------:R-:W-:Y:S02]  /*28b0*/  LEA R12, P3, R19, R2, 0x1 ;  /* 0x00000002130c7211 */ /* 0x000fe400078608ff */
[----:B------:R-:W-:Y:S01]  /*28c0*/  LEA.HI.X.SX32 R21, R21, R4, 0x1, P1 ;  /* 0x0000000415157211 */ /* 0x000fe200008f0eff */
[----:B------:R-:W-:Y:S01]  /*28d0*/  IMAD R59, R7, 0x4, R57 ;  /* 0x00000004073b7824 */ /* 0x000fe200078e0239 */
[----:B------:R-:W-:-:S02]  /*28e0*/  LEA R50, P1, R11, R2, 0x1 ;  /* 0x000000020b327211 */ /* 0x000fc400078208ff */
[-C--:B------:R-:W-:Y:S02]  /*28f0*/  LEA.HI.X.SX32 R15, R17, R4.reuse, 0x1, P2 ;  /* 0x00000004110f7211 */ /* 0x080fe400010f0eff */
[----:B------:R-:W-:Y:S02]  /*2900*/  LEA R61, R7, R59, 0x2 ;  /* 0x0000003b073d7211 */ /* 0x000fe400078e10ff */
[----:B------:R-:W-:Y:S02]  /*2910*/  LEA.HI.X.SX32 R13, R19, R4, 0x1, P3 ;  /* 0x00000004130d7211 */ /* 0x000fe400018f0eff */
[-C--:B------:R-:W-:Y:S02]  /*2920*/  LEA R18, P2, R29, R2.reuse, 0x1 ;  /* 0x000000021d127211 */ /* 0x080fe400078408ff */
[----:B------:R-:W-:Y:S02]  /*2930*/  LEA R16, P3, R49, R2, 0x1 ;  /* 0x0000000231107211 */ /* 0x000fe400078608ff */
[-C--:B------:R-:W-:Y:S01]  /*2940*/  LEA.HI.X.SX32 R51, R11, R4.reuse, 0x1, P1 ;  /* 0x000000040b337211 */ /* 0x080fe200008f0eff */
[----:B------:R-:W-:Y:S01]  /*2950*/  IMAD R11, R7, 0x4, R61 ;  /* 0x00000004070b7824 */ /* 0x000fe200078e023d */
[----:B------:R-:W-:-:S02]  /*2960*/  LEA.HI.X.SX32 R19, R29, R4, 0x1, P2 ;  /* 0x000000041d137211 */ /* 0x000fc400010f0eff */
[----:B------:R-:W-:Y:S02]  /*2970*/  LEA.HI.X.SX32 R17, R49, R4, 0x1, P3 ;  /* 0x0000000431117211 */ /* 0x000fe400018f0eff */
[-C--:B------:R-:W-:Y:S02]  /*2980*/  LEA R48, P2, R53, R2.reuse, 0x1 ;  /* 0x0000000235307211 */ /* 0x080fe400078408ff */
[-C--:B------:R-:W-:Y:S02]  /*2990*/  LEA R28, P3, R55, R2.reuse, 0x1 ;  /* 0x00000002371c7211 */ /* 0x080fe400078608ff */
[-C--:B------:R-:W-:Y:S02]  /*29a0*/  LEA R54, P1, R57, R2.reuse, 0x1 ;  /* 0x0000000239367211 */ /* 0x080fe400078208ff */
[----:B------:R-:W-:Y:S02]  /*29b0*/  LEA R56, P4, R11, R2, 0x1 ;  /* 0x000000020b387211 */ /* 0x000fe400078808ff */
[----:B------:R-:W-:-:S02]  /*29c0*/  LEA.HI.X.SX32 R49, R53, R4, 0x1, P2 ;  /* 0x0000000435317211 */ /* 0x000fc400010f0eff */
[----:B------:R-:W-:Y:S02]  /*29d0*/  LEA.HI.X.SX32 R29, R55, R4, 0x1, P3 ;  /* 0x00000004371d7211 */ /* 0x000fe400018f0eff */
[-C--:B------:R-:W-:Y:S02]  /*29e0*/  LEA R52, P2, R59, R2.reuse, 0x1 ;  /* 0x000000023b347211 */ /* 0x080fe400078408ff */
[----:B------:R-:W-:Y:S01]  /*29f0*/  LEA R6, P3, R61, R2, 0x1 ;  /* 0x000000023d067211 */ /* 0x000fe200078608ff */
[----:B------:R-:W-:Y:S01]  /*2a00*/  FMUL R2, R81, 8388608 ;  /* 0x4b00000051027820 */ /* 0x000fe20000400000 */
[-C--:B------:R-:W-:Y:S02]  /*2a10*/  LEA.HI.X.SX32 R55, R57, R4.reuse, 0x1, P1 ;  /* 0x0000000439377211 */ /* 0x080fe400008f0eff */
[----:B------:R-:W-:Y:S02]  /*2a20*/  LEA.HI.X.SX32 R57, R11, R4, 0x1, P4 ;  /* 0x000000040b397211 */ /* 0x000fe400020f0eff */
[----:B------:R-:W-:-:S02]  /*2a30*/  FSETP.GEU.AND P4, PT, R81, 1.175494350822287508e-38, PT ;  /* 0x008000005100780b */ /* 0x000fc40003f8e000 */
[-C--:B------:R-:W-:Y:S02]  /*2a40*/  LEA.HI.X.SX32 R53, R59, R4.reuse, 0x1, P2 ;  /* 0x000000043b357211 */ /* 0x080fe400010f0eff */
[----:B------:R-:W-:Y:S02]  /*2a50*/  FSEL R2, R2, R81, !P4 ;  /* 0x0000005102027208 */ /* 0x000fe40006000000 */
[----:B------:R-:W-:Y:S01]  /*2a60*/  LEA.HI.X.SX32 R7, R61, R4, 0x1, P3 ;  /* 0x000000043d077211 */ /* 0x000fe200018f0eff */
[----:B------:R-:W-:Y:S01]  /*2a70*/  FMUL R4, R80, 8388608 ;  /* 0x4b00000050047820 */ /* 0x000fe20000400000 */
[----:B------:R-:W-:Y:S01]  /*2a80*/  MOV R79, R46 ;  /* 0x0000002e004f7202 */ /* 0x000fe20000000f00 */
[----:B------:R-:W-:Y:S01]  /*2a90*/  IMAD.MOV.U32 R46, RZ, RZ, R31 ;  /* 0x000000ffff2e7224 */ /* 0x000fe200078e001f */
[----:B------:R-:W-:Y:S01]  /*2aa0*/  IADD3 R11, R2, -0x3f3504f3, RZ ;  /* 0xc0cafb0d020b7810 */ /* 0x000fe20007ffe0ff */
[----:B------:R-:W-:Y:S01]  /*2ab0*/  IMAD.MOV.U32 R61, RZ, RZ, R30 ;  /* 0x000000ffff3d7224 */ /* 0x000fe200078e001e */
[----:B------:R-:W-:-:S02]  /*2ac0*/  FSETP.GEU.AND P1, PT, R80, 1.175494350822287508e-38, PT ;  /* 0x008000005000780b */ /* 0x000fc40003f2e000 */
[----:B------:R-:W-:Y:S01]  /*2ad0*/  LOP3.LUT R45, R11, 0xff800000, RZ, 0xc0, !PT ;  /* 0xff8000000b2d7812 */ /* 0x000fe200078ec0ff */
[----:B------:R-:W-:Y:S01]  /*2ae0*/  FMUL R11, R46, 8388608 ;  /* 0x4b0000002e0b7820 */ /* 0x000fe20000400000 */
[----:B------:R-:W-:Y:S01]  /*2af0*/  FSEL R4, R4, R80, !P1 ;  /* 0x0000005004047208 */ /* 0x000fe20004800000 */
[----:B------:R-:W-:Y:S01]  /*2b00*/  FMUL R30, R61, 8388608 ;  /* 0x4b0000003d1e7820 */ /* 0x000fe20000400000 */
[----:B------:R-:W-:Y:S02]  /*2b10*/  FSETP.GEU.AND P2, PT, R46, 1.175494350822287508e-38, PT ;  /* 0x008000002e00780b */ /* 0x000fe40003f4e000 */
[----:B------:R-:W-:Y:S02]  /*2b20*/  IADD3 R31, R4, -0x3f3504f3, RZ ;  /* 0xc0cafb0d041f7810 */ /* 0x000fe40007ffe0ff */
[----:B------:R-:W-:Y:S02]  /*2b30*/  FSEL R11, R11, R46, !P2 ;  /* 0x0000002e0b0b7208 */ /* 0x000fe40005000000 */
[----:B------:R-:W-:-:S02]  /*2b40*/  MOV R77, R47 ;  /* 0x0000002f004d7202 */ /* 0x000fc40000000f00 */
[----:B------:R-:W-:Y:S02]  /*2b50*/  FSETP.GT.AND P5, PT, |R61|, 8.50705917302346158658e+37, PT ;  /* 0x7e8000003d00780b */ /* 0x000fe40003fa4200 */
[----:B------:R-:W-:Y:S02]  /*2b60*/  LOP3.LUT R47, R31, 0xff800000, RZ, 0xc0, !PT ;  /* 0xff8000001f2f7812 */ /* 0x000fe400078ec0ff */
[----:B------:R-:W-:Y:S02]  /*2b70*/  IADD3 R31, R11, -0x3f3504f3, RZ ;  /* 0xc0cafb0d0b1f7810 */ /* 0x000fe40007ffe0ff */
[----:B------:R-:W-:Y:S01]  /*2b80*/  MOV R64, R40 ;  /* 0x0000002800407202 */ /* 0x000fe20000000f00 */
[----:B------:R0:W1:Y:S01]  /*2b90*/  I2F R59, R47 ;  /* 0x0000002f003b7306 */ /* 0x0000620000201400 */
[----:B------:R-:W-:Y:S02]  /*2ba0*/  LOP3.LUT R40, R31, 0xff800000, RZ, 0xc0, !PT ;  /* 0xff8000001f287812 */ /* 0x000fe400078ec0ff */
[----:B------:R-:W-:-:S02]  /*2bb0*/  MOV R75, R42 ;  /* 0x0000002a004b7202 */ /* 0x000fc40000000f00 */
[----:B------:R-:W-:Y:S01]  /*2bc0*/  FSEL R31, RZ, -23, P4 ;  /* 0xc1b80000ff1f7808 */ /* 0x000fe20002000000 */
[----:B------:R-:W-:Y:S01]  /*2bd0*/  @P5 FMUL R58, R58, 0.25 ;  /* 0x3e8000003a3a5820 */ /* 0x000fe20000400000 */
[----:B------:R-:W-:Y:S02]  /*2be0*/  MOV R63, R32 ;  /* 0x00000020003f7202 */ /* 0x000fe40000000f00 */
[C---:B------:R-:W-:Y:S02]  /*2bf0*/  FSETP.GEU.AND P3, PT, R61.reuse, 1.175494350822287508e-38, PT ;  /* 0x008000003d00780b */ /* 0x040fe40003f6e000 */
[----:B------:R-:W-:Y:S02]  /*2c00*/  FSETP.GEU.AND P4, PT, |R61|, 1.175494350822287508e-38, PT ;  /* 0x008000003d00780b */ /* 0x000fe40003f8e200 */
[----:B------:R-:W-:Y:S01]  /*2c10*/  MOV R60, R38 ;  /* 0x00000026003c7202 */ /* 0x000fe20000000f00 */
[----:B------:R-:W-:Y:S01]  /*2c20*/  IMAD.MOV.U32 R38, RZ, RZ, R35 ;  /* 0x000000ffff267224 */ /* 0x000fe200078e0023 */
[----:B------:R-:W-:-:S02]  /*2c30*/  MOV R42, R34 ;  /* 0x00000022002a7202 */ /* 0x000fc40000000f00 */
[----:B------:R-:W-:Y:S01]  /*2c40*/  FSEL R32, RZ, -23, P1 ;  /* 0xc1b80000ff207808 */ /* 0x000fe20000800000 */
[----:B------:R-:W-:Y:S01]  /*2c50*/  @P5 FMUL R38, R38, 0.25 ;  /* 0x3e80000026265820 */ /* 0x000fe20000400000 */
[----:B------:R-:W-:Y:S01]  /*2c60*/  FSETP.GT.AND P1, PT, |R46|, 8.50705917302346158658e+37, PT ;  /* 0x7e8000002e00780b */ /* 0x000fe20003f24200 */
[----:B------:R-:W-:Y:S01]  /*2c70*/  @P5 FMUL R42, R42, 0.25 ;  /* 0x3e8000002a2a5820 */ /* 0x000fe20000400000 */
[----:B------:R-:W-:Y:S01]  /*2c80*/  FSEL R30, R30, R61, !P3 ;  /* 0x0000003d1e1e7208 */ /* 0x000fe20005800000 */
[----:B------:R-:W-:Y:S01]  /*2c90*/  @P5 FMUL R61, R61, 0.25 ;  /* 0x3e8000003d3d5820 */ /* 0x000fe20000400000 */
[----:B------:R-:W-:Y:S01]  /*2ca0*/  MOV R67, R36 ;  /* 0x0000002400437202 */ /* 0x000fe20000000f00 */
[----:B------:R-:W-:Y:S01]  /*2cb0*/  @P5 FMUL R60, R60, 0.25 ;  /* 0x3e8000003c3c5820 */ /* 0x000fe20000400000 */
[----:B------:R-:W-:Y:S01]  /*2cc0*/  FSETP.GT.AND P5, PT, |R81|, 8.50705917302346158658e+37, PT ;  /* 0x7e8000005100780b */ /* 0x000fe20003fa4200 */
[----:B------:R-:W-:Y:S01]  /*2cd0*/  @!P4 FMUL R61, R61, 16777216 ;  /* 0x4b8000003d3dc820 */ /* 0x000fe20000400000 */
[----:B------:R-:W-:Y:S01]  /*2ce0*/  IADD3 R41, R30, -0x3f3504f3, RZ ;  /* 0xc0cafb0d1e297810 */ /* 0x000fe20007ffe0ff */
[----:B------:R-:W2:Y:S01]  /*2cf0*/  I2F R36, R40 ;  /* 0x0000002800247306 */ /* 0x000ea20000201400 */
[----:B------:R-:W-:Y:S01]  /*2d00*/  FSEL R34, RZ, -23, P3 ;  /* 0xc1b80000ff227808 */ /* 0x000fe20001800000 */
[----:B------:R-:W-:Y:S01]  /*2d10*/  @!P4 FMUL R38, R38, 16777216 ;  /* 0x4b8000002626c820 */ /* 0x000fe20000400000 */
[----:B------:R-:W-:Y:S01]  /*2d20*/  FSETP.GEU.AND P3, PT, |R81|, 1.175494350822287508e-38, PT ;  /* 0x008000005100780b */ /* 0x000fe20003f6e200 */
[----:B------:R-:W-:Y:S01]  /*2d30*/  @P1 FMUL R39, R39, 0.25 ;  /* 0x3e80000027271820 */ /* 0x000fe20000400000 */
[----:B------:R-:W-:Y:S01]  /*2d40*/  LOP3.LUT R41, R41, 0xff800000, RZ, 0xc0, !PT ;  /* 0xff80000029297812 */ /* 0x000fe200078ec0ff */
[----:B------:R-:W-:Y:S01]  /*2d50*/  @P1 FMUL R63, R63, 0.25 ;  /* 0x3e8000003f3f1820 */ /* 0x000fe20000400000 */
[----:B------:R-:W-:Y:S01]  /*2d60*/  FSEL R33, RZ, -23, P2 ;  /* 0xc1b80000ff217808 */ /* 0x000fe20001000000 */
[----:B------:R-:W-:Y:S01]  /*2d70*/  @P1 FMUL R65, R65, 0.25 ;  /* 0x3e80000041411820 */ /* 0x000fe20000400000 */
[C---:B------:R-:W-:Y:S01]  /*2d80*/  FSETP.GEU.AND P2, PT, |R46|.reuse, 1.175494350822287508e-38, PT ;  /* 0x008000002e00780b */ /* 0x040fe20003f4e200 */
[----:B------:R-:W-:Y:S01]  /*2d90*/  @P1 FMUL R46, R46, 0.25 ;  /* 0x3e8000002e2e1820 */ /* 0x000fe20000400000 */
[----:B------:R3:W4:Y:S01]  /*2da0*/  I2F R37, R41 ;  /* 0x0000002900257306 */ /* 0x0007220000201400 */
[----:B------:R-:W-:Y:S01]  /*2db0*/  @P1 FMUL R67, R67, 0.25 ;  /* 0x3e80000043431820 */ /* 0x000fe20000400000 */
[----:B------:R-:W-:Y:S01]  /*2dc0*/  FSETP.GT.AND P1, PT, |R80|, 8.50705917302346158658e+37, PT ;  /* 0x7e8000005000780b */ /* 0x000fe20003f24200 */
[----:B------:R-:W-:Y:S01]  /*2dd0*/  @!P4 FMUL R42, R42, 16777216 ;  /* 0x4b8000002a2ac820 */ /* 0x000fe20000400000 */
[----:B------:R-:W-:Y:S01]  /*2de0*/  MOV R72, R44 ;  /* 0x0000002c00487202 */ /* 0x000fe20000000f00 */
[----:B------:R-:W-:Y:S01]  /*2df0*/  @!P4 FMUL R58, R58, 16777216 ;  /* 0x4b8000003a3ac820 */ /* 0x000fe20000400000 */
[----:B0-----:R-:W-:Y:S01]  /*2e00*/  IADD3 R47, R4, -R47, RZ ;  /* 0x8000002f042f7210 */ /* 0x001fe20007ffe0ff */
[----:B------:R-:W-:Y:S01]  /*2e10*/  @!P4 FMUL R60, R60, 16777216 ;  /* 0x4b8000003c3cc820 */ /* 0x000fe20000400000 */
[----:B------:R-:W0:Y:S01]  /*2e20*/  MUFU.RCP R35, R61 ;  /* 0x0000003d00237308 */ /* 0x000e220000001000 */
[----:B------:R-:W-:Y:S01]  /*2e30*/  FSETP.GEU.AND P4, PT, |R80|, 1.175494350822287508e-38, PT ;  /* 0x008000005000780b */ /* 0x000fe20003f8e200 */
[----:B------:R-:W-:Y:S01]  /*2e40*/  @P5 FMUL R81, R81, 0.25 ;  /* 0x3e80000051515820 */ /* 0x000fe20000400000 */
[----:B---3--:R-:W-:Y:S01]  /*2e50*/  IADD3 R41, R30, -R41, RZ ;  /* 0x800000291e297210 */ /* 0x008fe20007ffe0ff */
[----:B-1----:R-:W-:Y:S01]  /*2e60*/  FFMA.FTZ R32, R59, 1.1920928955078125e-07, R32 ;  /* 0x340000003b207823 */ /* 0x002fe20000010020 */
[----:B------:R-:W-:Y:S01]  /*2e70*/  LOP3.LUT R82, R82, 0x70, RZ, 0xc0, !PT ;  /* 0x0000007052527812 */ /* 0x000fe200078ec0ff */
[----:B------:R-:W-:-:S02]  /*2e80*/  @!P3 FMUL R81, R81, 16777216 ;  /* 0x4b8000005151b820 */ /* 0x000fc40000400000 */
[----:B------:R-:W-:Y:S01]  /*2e90*/  @P1 FMUL R80, R80, 0.25 ;  /* 0x3e80000050501820 */ /* 0x000fe20000400000 */
[----:B------:R-:W-:Y:S01]  /*2ea0*/  I2F R44, R45 ;  /* 0x0000002d002c7306 */ /* 0x000fe20000201400 */
[----:B------:R-:W-:Y:S02]  /*2eb0*/  @!P2 FMUL R46, R46, 16777216 ;  /* 0x4b8000002e2ea820 */ /* 0x000fe40000400000 */
[----:B--2---:R-:W-:Y:S02]  /*2ec0*/  FFMA.FTZ R33, R36, 1.1920928955078125e-07, R33 ;  /* 0x3400000024217823 */ /* 0x004fe40000010021 */
[----:B----4-:R-:W-:Y:S02]  /*2ed0*/  FFMA.FTZ R34, R37, 1.1920928955078125e-07, R34 ;  /* 0x3400000025227823 */ /* 0x010fe40000010022 */
[----:B------:R-:W-:Y:S01]  /*2ee0*/  @!P4 FMUL R80, R80, 16777216 ;  /* 0x4b8000005050c820 */ /* 0x000fe20000400000 */
[----:B------:R-:W1:Y:S01]  /*2ef0*/  MUFU.RCP R59, R81 ;  /* 0x00000051003b7308 */ /* 0x000e620000001000 */
[----:B0-----:R-:W-:-:S02]  /*2f00*/  FMUL R37, R35, R38 ;  /* 0x0000002623257220 */ /* 0x001fc40000400000 */
[C---:B------:R-:W-:Y:S02]  /*2f10*/  FMUL R38, R35.reuse, R42 ;  /* 0x0000002a23267220 */ /* 0x040fe40000400000 */
[----:B------:R-:W-:Y:S02]  /*2f20*/  FMUL R42, R35, R58 ;  /* 0x0000003a232a7220 */ /* 0x000fe40000400000 */
[----:B------:R-:W-:Y:S01]  /*2f30*/  @P5 FMUL R62, R62, 0.25 ;  /* 0x3e8000003e3e5820 */ /* 0x000fe20000400000 */
[----:B------:R-:W0:Y:S01]  /*2f40*/  MUFU.RCP R36, R46 ;  /* 0x0000002e00247308 */ /* 0x000e220000001000 */
[----:B------:R-:W-:Y:S01]  /*2f50*/  @P5 FMUL R64, R64, 0.25 ;  /* 0x3e80000040405820 */ /* 0x000fe20000400000 */
[----:B------:R-:W-:Y:S01]  /*2f60*/  F2FP.BF16.PACK_AB R37, R37, R42 ;  /* 0x0000002a2525723e */ /* 0x000fe200000010ff */
[----:B------:R-:W-:Y:S01]  /*2f70*/  @P5 FMUL R66, R66, 0.25 ;  /* 0x3e80000042425820 */ /* 0x000fe20000400000 */
[----:B------:R-:W-:Y:S01]  /*2f80*/  LOP3.LUT R42, R3, 0x4, RZ, 0x3c, !PT ;  /* 0x00000004032a7812 */ /* 0x000fe200078e3cff */
[----:B------:R-:W-:-:S02]  /*2f90*/  @!P3 FMUL R62, R62, 16777216 ;  /* 0x4b8000003e3eb820 */ /* 0x000fc40000400000 */
[----:B------:R-:W-:Y:S01]  /*2fa0*/  @!P3 FMUL R64, R64, 16777216 ;  /* 0x4b8000004040b820 */ /* 0x000fe20000400000 */
[----:B------:R-:W2:Y:S01]  /*2fb0*/  MUFU.RCP R58, R80 ;  /* 0x00000050003a7308 */ /* 0x000ea20000001000 */
[----:B------:R-:W-:Y:S02]  /*2fc0*/  @!P3 FMUL R66, R66, 16777216 ;  /* 0x4b8000004242b820 */ /* 0x000fe40000400000 */
[----:B------:R-:W-:Y:S01]  /*2fd0*/  @P5 FMUL R72, R72, 0.25 ;  /* 0x3e80000048485820 */ /* 0x000fe20000400000 */
[----:B------:R-:W-:Y:S01]  /*2fe0*/  ISETP.GE.U32.AND P5, PT, R4, 0x7f800000, PT ;  /* 0x7f8000000400780c */ /* 0x000fe20003fa6070 */
[C---:B-1----:R-:W-:Y:S02]  /*2ff0*/  FMUL R61, R59.reuse, R62 ;  /* 0x0000003e3b3d7220 */ /* 0x042fe40000400000 */
[----:B------:R-:W-:Y:S02]  /*3000*/  IMAD.IADD R45, R2, 0x1, -R45 ;  /* 0x00000001022d7824 */ /* 0x000fe400078e0a2d */
[----:B------:R-:W-:-:S02]  /*3010*/  FMUL R62, R59, R64 ;  /* 0x000000403b3e7220 */ /* 0x000fc40000400000 */
[----:B------:R-:W-:Y:S02]  /*3020*/  @P1 FMUL R73, R73, 0.25 ;  /* 0x3e80000049491820 */ /* 0x000fe40000400000 */
[----:B------:R-:W-:Y:S02]  /*3030*/  @P1 FMUL R75, R75, 0.25 ;  /* 0x3e8000004b4b1820 */ /* 0x000fe40000400000 */
[----:B------:R-:W-:Y:S02]  /*3040*/  @P1 FMUL R79, R79, 0.25 ;  /* 0x3e8000004f4f1820 */ /* 0x000fe40000400000 */
[----:B------:R-:W-:Y:S02]  /*3050*/  @!P2 FMUL R39, R39, 16777216 ;  /* 0x4b8000002727a820 */ /* 0x000fe40000400000 */
[----:B------:R-:W-:Y:S01]  /*3060*/  FMUL R64, R59, R66 ;  /* 0x000000423b407220 */ /* 0x000fe20000400000 */
[----:B------:R-:W-:Y:S01]  /*3070*/  MOV R66, 0x3dc6b27f ;  /* 0x3dc6b27f00427802 */ /* 0x000fe20000000f00 */
[----:B------:R-:W-:Y:S01]  /*3080*/  @P1 FMUL R77, R77, 0.25 ;  /* 0x3e8000004d4d1820 */ /* 0x000fe20000400000 */
[----:B------:R-:W-:Y:S01]  /*3090*/  ISETP.GE.U32.AND P1, PT, R30, 0x7f800000, PT ;  /* 0x7f8000001e00780c */ /* 0x000fe20003f26070 */
[----:B------:R-:W-:Y:S01]  /*30a0*/  @!P2 FMUL R63, R63, 16777216 ;  /* 0x4b8000003f3fa820 */ /* 0x000fe20000400000 */
[----:B------:R-:W-:Y:S01]  /*30b0*/  F2FP.BF16.PACK_AB R64, R61, R64 ;  /* 0x000000403d40723e */ /* 0x000fe200000010ff */
[----:B------:R-:W-:-:S02]  /*30c0*/  @!P2 FMUL R65, R65, 16777216 ;  /* 0x4b8000004141a820 */ /* 0x000fc40000400000 */
[----:B------:R-:W-:Y:S01]  /*30d0*/  @!P2 FMUL R67, R67, 16777216 ;  /* 0x4b8000004343a820 */ /* 0x000fe20000400000 */
[----:B------:R-:W-:Y:S01]  /*30e0*/  ISETP.GE.U32.AND P2, PT, R2, 0x7f800000, PT ;  /* 0x7f8000000200780c */ /* 0x000fe20003f46070 */
[----:B------:R-:W-:Y:S01]  /*30f0*/  @!P3 FMUL R72, R72, 16777216 ;  /* 0x4b8000004848b820 */ /* 0x000fe20000400000 */
[----:B------:R-:W-:Y:S01]  /*3100*/  STS [R3+0x80], R64 ;  /* 0x0000804003007388 */ /* 0x000fe20000000800 */
[----:B------:R-:W-:Y:S01]  /*3110*/  FADD R45, R45, -1 ;  /* 0xbf8000002d2d7421 */ /* 0x000fe20000000000 */
[----:B------:R-:W-:Y:S01]  /*3120*/  FSETP.NEU.AND P3, PT, R2, RZ, PT ;  /* 0x000000ff0200720b */ /* 0x000fe20003f6d000 */
[----:B------:R-:W-:Y:S02]  /*3130*/  FMUL R43, R35, R60 ;  /* 0x0000003c232b7220 */ /* 0x000fe40000400000 */
[----:B------:R-:W-:Y:S02]  /*3140*/  @!P4 FMUL R73, R73, 16777216 ;  /* 0x4b8000004949c820 */ /* 0x000fe40000400000 */
[----:B------:R-:W-:Y:S01]  /*3150*/  @!P4 FMUL R75, R75, 16777216 ;  /* 0x4b8000004b4bc820 */ /* 0x000fe20000400000 */
[----:B------:R-:W-:Y:S01]  /*3160*/  F2FP.BF16.PACK_AB R38, R38, R43 ;  /* 0x0000002b2626723e */ /* 0x000fe200000010ff */
[----:B------:R-:W-:Y:S01]  /*3170*/  @!P4 FMUL R79, R79, 16777216 ;  /* 0x4b8000004f4fc820 */ /* 0x000fe20000400000 */
[----:B------:R-:W-:Y:S01]  /*3180*/  LOP3.LUT R43, R3, 0x40, RZ, 0x3c, !PT ;  /* 0x00000040032b7812 */ /* 0x000fe200078e3cff */
[----:B------:R-:W-:-:S02]  /*3190*/  FFMA.FTZ R31, R44, 1.1920928955078125e-07, R31 ;  /* 0x340000002c1f7823 */ /* 0x000fc4000001001f */
[C---:B0-----:R-:W-:Y:S02]  /*31a0*/  FMUL R35, R36.reuse, R39 ;  /* 0x0000002724237220 */ /* 0x041fe40000400000 */
[----:B------:R-:W-:Y:S01]  /*31b0*/  @!P4 FMUL R77, R77, 16777216 ;  /* 0x4b8000004d4dc820 */ /* 0x000fe20000400000 */
[----:B------:R-:W-:Y:S01]  /*31c0*/  ISETP.GE.U32.AND P4, PT, R11, 0x7f800000, PT ;  /* 0x7f8000000b00780c */ /* 0x000fe20003f86070 */
[C---:B------:R-:W-:Y:S02]  /*31d0*/  FMUL R39, R36.reuse, R63 ;  /* 0x0000003f24277220 */ /* 0x040fe40000400000 */
[C---:B------:R-:W-:Y:S02]  /*31e0*/  FMUL R44, R36.reuse, R65 ;  /* 0x00000041242c7220 */ /* 0x040fe40000400000 */
[----:B------:R-:W-:Y:S02]  /*31f0*/  FMUL R46, R36, R67 ;  /* 0x00000043242e7220 */ /* 0x000fe40000400000 */
[----:B------:R-:W-:Y:S01]  /*3200*/  FMUL R65, R59, R72 ;  /* 0x000000483b417220 */ /* 0x000fe20000400000 */
[----:B------:R-:W-:Y:S01]  /*3210*/  F2FP.BF16.PACK_AB R35, R35, R44 ;  /* 0x0000002c2323723e */ /* 0x000fe200000010ff */
[----:B------:R-:W-:Y:S01]  /*3220*/  FFMA.FTZ R36, R45, R66, -0.16845393180847167969 ;  /* 0xbe2c7f302d247423 */ /* 0x000fe20000010042 */
[----:B------:R-:W-:Y:S01]  /*3230*/  F2FP.BF16.PACK_AB R39, R39, R46 ;  /* 0x0000002e2727723e */ /* 0x000fe200000010ff */
[----:B--2---:R-:W-:Y:S01]  /*3240*/  FMUL R59, R58, R73 ;  /* 0x000000493a3b7220 */ /* 0x004fe20000400000 */
[----:B------:R-:W-:Y:S01]  /*3250*/  F2FP.BF16.PACK_AB R62, R62, R65 ;  /* 0x000000413e3e723e */ /* 0x000fe200000010ff */
[C---:B------:R-:W-:Y:S01]  /*3260*/  FMUL R60, R58.reuse, R75 ;  /* 0x0000004b3a3c7220 */ /* 0x040fe20000400000 */
[----:B------:R-:W-:Y:S01]  /*3270*/  LOP3.LUT R44, R3, 0x44, RZ, 0x3c, !PT ;  /* 0x00000044032c7812 */ /* 0x000fe200078e3cff */
[----:B------:R-:W-:-:S02]  /*3280*/  FMUL R63, R58, R79 ;  /* 0x0000004f3a3f7220 */ /* 0x000fc40000400000 */
[----:B------:R-:W-:Y:S01]  /*3290*/  FMUL R58, R58, R77 ;  /* 0x0000004d3a3a7220 */ /* 0x000fe20000400000 */
[----:B------:R0:W-:Y:S01]  /*32a0*/  STS [R3], R62 ;  /* 0x0000003e03007388 */ /* 0x0001e20000000800 */
[----:B------:R-:W-:Y:S01]  /*32b0*/  FFMA.FTZ R36, R45, R36, 0.1716887056827545166 ;  /* 0x3e2fcf2a2d247423 */ /* 0x000fe20000010024 */
[----:B------:R-:W-:Y:S01]  /*32c0*/  F2FP.BF16.PACK_AB R60, R60, R63 ;  /* 0x0000003f3c3c723e */ /* 0x000fe200000010ff */
[----:B------:R-:W-:Y:S01]  /*32d0*/  IMAD.IADD R40, R11, 0x1, -R40 ;  /* 0x000000010b287824 */ /* 0x000fe200078e0a28 */
[----:B------:R-:W-:Y:S01]  /*32e0*/  F2FP.BF16.PACK_AB R58, R59, R58 ;  /* 0x0000003a3b3a723e */ /* 0x000fe200000010ff */
[C---:B------:R-:W-:Y:S02]  /*32f0*/  FFMA.FTZ R36, R45.reuse, R36, -0.17900948226451873779 ;  /* 0xbe374e432d247423 */ /* 0x040fe40000010024 */
[----:B------:R-:W-:Y:S01]  /*3300*/  STS [R43+0x400], R60 ;  /* 0x0004003c2b007388 */ /* 0x000fe20000000800 */
[----:B------:R-:W-:Y:S02]  /*3310*/  FADD R40, R40, -1 ;  /* 0xbf80000028287421 */ /* 0x000fe40000000000 */
[----:B------:R-:W-:Y:S01]  /*3320*/  FFMA.FTZ R36, R45, R36, 0.20512372255325317383 ;  /* 0x3e520bf42d247423 */ /* 0x000fe20000010024 */
[----:B------:R-:W-:Y:S01]  /*3330*/  STS [R43+0x480], R58 ;  /* 0x0004803a2b007388 */ /* 0x000fe20000000800 */
[----:B0-----:R-:W-:-:S02]  /*3340*/  FFMA.FTZ R3, R40, R66, -0.16845393180847167969 ;  /* 0xbe2c7f3028037423 */ /* 0x001fc40000010042 */
[C---:B------:R-:W-:Y:S01]  /*3350*/  FFMA.FTZ R36, R45.reuse, R36, -0.24046532809734344482 ;  /* 0xbe763c8b2d247423 */ /* 0x040fe20000010024 */
[----:B------:R-:W-:Y:S01]  /*3360*/  STS [R42+0x800], R39 ;  /* 0x000800272a007388 */ /* 0x000fe20000000800 */
[C---:B------:R-:W-:Y:S02]  /*3370*/  FFMA.FTZ R3, R40.reuse, R3, 0.1716887056827545166 ;  /* 0x3e2fcf2a28037423 */ /* 0x040fe40000010003 */
[C---:B------:R-:W-:Y:S01]  /*3380*/  FFMA.FTZ R36, R45.reuse, R36, 0.28857114911079406738 ;  /* 0x3e93bf992d247423 */ /* 0x040fe20000010024 */
[----:B------:R0:W-:Y:S01]  /*3390*/  STS [R42+0x880], R35 ;  /* 0x000880232a007388 */ /* 0x0001e20000000800 */
[C---:B------:R-:W-:Y:S02]  /*33a0*/  FFMA.FTZ R3, R40.reuse, R3, -0.17900948226451873779 ;  /* 0xbe374e4328037423 */ /* 0x040fe40000010003 */
[----:B------:R-:W-:Y:S01]  /*33b0*/  FFMA.FTZ R36, R45, R36, -0.36067417263984680176 ;  /* 0xbeb8aa492d247423 */ /* 0x000fe20000010024 */
[----:B------:R1:W-:Y:S01]  /*33c0*/  STS [R44+0xc00], R38 ;  /* 0x000c00262c007388 */ /* 0x0003e20000000800 */
[----:B------:R-:W-:-:S02]  /*33d0*/  FFMA.FTZ R3, R40, R3, 0.20512372255325317383 ;  /* 0x3e520bf428037423 */ /* 0x000fc40000010003 */
[----:B------:R-:W-:Y:S01]  /*33e0*/  FFMA.FTZ R36, R45, R36, 0.48089820146560668945 ;  /* 0x3ef6384a2d247423 */ /* 0x000fe20000010024 */
[----:B------:R-:W-:Y:S01]  /*33f0*/  STS [R44+0xc80], R37 ;  /* 0x000c80252c007388 */ /* 0x000fe20000000800 */
[C---:B------:R-:W-:Y:S01]  /*3400*/  FFMA.FTZ R3, R40.reuse, R3, -0.24046532809734344482 ;  /* 0xbe763c8b28037423 */ /* 0x040fe20000010003 */
[----:B0-----:R-:W-:Y:S01]  /*3410*/  LOP3.LUT R35, R5, 0x4, RZ, 0x3c, !PT ;  /* 0x0000000405237812 */ /* 0x001fe200078e3cff */
[C---:B------:R-:W-:Y:S01]  /*3420*/  FFMA.FTZ R36, R45.reuse, R36, -0.72134751081466674805 ;  /* 0xbf38aa3b2d247423 */ /* 0x040fe20000010024 */
[----:B------:R-:W-:Y:S01]  /*3430*/  BAR.SYNC.DEFER_BLOCKING 0x0 ;  /* 0x0000000000007b1d */ /* 0x000fe20000010000 */
[----:B------:R-:W-:Y:S02]  /*3440*/  FFMA.FTZ R3, R40, R3, 0.28857114911079406738 ;  /* 0x3e93bf9928037423 */ /* 0x000fe40000010003 */
[----:B------:R-:W-:Y:S02]  /*3450*/  FMUL R36, R45, R36 ;  /* 0x000000242d247220 */ /* 0x000fe40000400000 */
[----:B------:R-:W-:-:S02]  /*3460*/  FADD R47, R47, -1 ;  /* 0xbf8000002f2f7421 */ /* 0x000fc40000000000 */
[----:B------:R-:W-:Y:S02]  /*3470*/  FMUL R36, R45, R36 ;  /* 0x000000242d247220 */ /* 0x000fe40000400000 */
[----:B------:R-:W-:Y:S02]  /*3480*/  FADD R41, R41, -1 ;  /* 0xbf80000029297421 */ /* 0x000fe40000000000 */
[----:B------:R-:W-:Y:S02]  /*3490*/  FFMA.FTZ R36, R45, 1.4426950216293334961, R36 ;  /* 0x3fb8aa3b2d247823 */ /* 0x000fe40000010024 */
[----:B------:R-:W-:Y:S02]  /*34a0*/  FFMA.FTZ R3, R40, R3, -0.36067417263984680176 ;  /* 0xbeb8aa4928037423 */ /* 0x000fe40000010003 */
[-C--:B-1----:R-:W-:Y:S02]  /*34b0*/  FFMA.FTZ R38, R47, R66.reuse, -0.16845393180847167969 ;  /* 0xbe2c7f302f267423 */ /* 0x082fe40000010042 */
[----:B------:R-:W-:-:S02]  /*34c0*/  FFMA.FTZ R42, R41, R66, -0.16845393180847167969 ;  /* 0xbe2c7f30292a7423 */ /* 0x000fc40000010042 */
[C---:B------:R-:W-:Y:S02]  /*34d0*/  FFMA.FTZ R3, R40.reuse, R3, 0.48089820146560668945 ;  /* 0x3ef6384a28037423 */ /* 0x040fe40000010003 */
[----:B------:R-:W-:Y:S02]  /*34e0*/  FFMA.FTZ R38, R47, R38, 0.1716887056827545166 ;  /* 0x3e2fcf2a2f267423 */ /* 0x000fe40000010026 */
[----:B------:R-:W-:Y:S01]  /*34f0*/  FFMA.FTZ R42, R41, R42, 0.1716887056827545166 ;  /* 0x3e2fcf2a292a7423 */ /* 0x000fe2000001002a */
[----:B------:R-:W0:Y:S01]  /*3500*/  LDS R37, [R5] ;  /* 0x0000000005257984 */ /* 0x000e220000000800 */
[----:B------:R-:W-:Y:S02]  /*3510*/  FFMA.FTZ R3, R40, R3, -0.72134751081466674805 ;  /* 0xbf38aa3b28037423 */ /* 0x000fe40000010003 */
[----:B------:R-:W-:Y:S01]  /*3520*/  FFMA.FTZ R38, R47, R38, -0.17900948226451873779 ;  /* 0xbe374e432f267423 */ /* 0x000fe20000010026 */
[----:B------:R-:W1:Y:S01]  /*3530*/  LDS R59, [R35] ;  /* 0x00000000233b7984 */ /* 0x000e620000000800 */
[----:B------:R-:W-:-:S02]  /*3540*/  FFMA.FTZ R42, R41, R42, -0.17900948226451873779 ;  /* 0xbe374e43292a7423 */ /* 0x000fc4000001002a */
[C---:B------:R-:W-:Y:S01]  /*3550*/  FMUL R3, R40.reuse, R3 ;  /* 0x0000000328037220 */ /* 0x040fe20000400000 */
[----:B------:R-:W2:Y:S01]  /*3560*/  LDS R39, [R5+0x100] ;  /* 0x0001000005277984 */ /* 0x000ea20000000800 */
[----:B------:R-:W-:Y:S02]  /*3570*/  FFMA.FTZ R38, R47, R38, 0.20512372255325317383 ;  /* 0x3e520bf42f267423 */ /* 0x000fe40000010026 */
[----:B------:R-:W-:Y:S01]  /*3580*/  FFMA.FTZ R42, R41, R42, 0.20512372255325317383 ;  /* 0x3e520bf4292a7423 */ /* 0x000fe2000001002a */
[----:B------:R-:W3:Y:S01]  /*3590*/  LDS R61, [R35+0x100] ;  /* 0x00010000233d7984 */ /* 0x000ee20000000800 */
[----:B------:R-:W-:Y:S02]  /*35a0*/  FMUL R3, R40, R3 ;  /* 0x0000000328037220 */ /* 0x000fe40000400000 */
[----:B------:R-:W-:Y:S01]  /*35b0*/  FFMA.FTZ R38, R47, R38, -0.24046532809734344482 ;  /* 0xbe763c8b2f267423 */ /* 0x000fe20000010026 */
[----:B------:R-:W4:Y:S01]  /*35c0*/  LDS R43, [R5+0x200] ;  /* 0x00020000052b7984 */ /* 0x000f220000000800 */
[----:B------:R-:W-:-:S02]  /*35d0*/  FFMA.FTZ R42, R41, R42, -0.24046532809734344482 ;  /* 0xbe763c8b292a7423 */ /* 0x000fc4000001002a */
[----:B------:R-:W-:Y:S01]  /*35e0*/  FFMA.FTZ R40, R40, 1.4426950216293334961, R3 ;  /* 0x3fb8aa3b28287823 */ /* 0x000fe20000010003 */
[----:B------:R-:W5:Y:S01]  /*35f0*/  LDS R63, [R35+0x200] ;  /* 0x00020000233f7984 */ /* 0x000f620000000800 */
[----:B------:R-:W-:Y:S02]  /*3600*/  @P2 IMAD.MOV.U32 R3, RZ, RZ, 0x7f800000 ;  /* 0x7f800000ff032424 */ /* 0x000fe400078e00ff */
[----:B------:R-:W-:Y:S01]  /*3610*/  FFMA.FTZ R38, R47, R38, 0.28857114911079406738 ;  /* 0x3e93bf992f267423 */ /* 0x000fe20000010026 */
[----:B------:R0:W5:Y:S01]  /*3620*/  LDS R45, [R5+0x300] ;  /* 0x00030000052d7984 */ /* 0x0001620000000800 */
[----:B------:R-:W-:Y:S02]  /*3630*/  FFMA.FTZ R42, R41, R42, 0.28857114911079406738 ;  /* 0x3e93bf99292a7423 */ /* 0x000fe4000001002a */
[----:B------:R-:W-:Y:S01]  /*3640*/  FADD R31, R31, R36 ;  /* 0x000000241f1f7221 */ /* 0x000fe20000000000 */
[----:B------:R-:W5:Y:S01]  /*3650*/  LDS R65, [R35+0x300] ;  /* 0x0003000023417984 */ /* 0x000f620000000800 */
[----:B------:R-:W-:Y:S01]  /*3660*/  @P2 FFMA.FTZ R31, R2, R3, +INF ;  /* 0x7f800000021f2423 */ /* 0x000fe20000010003 */
[----:B------:R-:W-:Y:S01]  /*3670*/  @P1 MOV R3, 0x7f800000 ;  /* 0x7f80000000031802 */ /* 0x000fe20000000f00 */
[----:B------:R-:W-:Y:S01]  /*3680*/  @P4 IMAD.MOV.U32 R2, RZ, RZ, 0x7f800000 ;  /* 0x7f800000ff024424 */ /* 0x000fe200078e00ff */
[----:B0-----:R-:W-:Y:S01]  /*3690*/  @P5 MOV R5, 0x7f800000 ;  /* 0x7f80000000055802 */ /* 0x001fe20000000f00 */
[----:B------:R-:W-:Y:S01]  /*36a0*/  FFMA.FTZ R38, R47, R38, -0.36067417263984680176 ;  /* 0xbeb8aa492f267423 */ /* 0x000fe20000010026 */
[----:B------:R-:W-:Y:S01]  /*36b0*/  FSETP.NEU.AND P2, PT, R4, RZ, PT ;  /* 0x000000ff0400720b */ /* 0x000fe20003f4d000 */
[----:B------:R-:W-:-:S02]  /*36c0*/  FFMA.FTZ R42, R41, R42, -0.36067417263984680176 ;  /* 0xbeb8aa49292a7423 */ /* 0x000fc4000001002a */
[----:B------:R-:W-:Y:S02]  /*36d0*/  FADD R33, R33, R40 ;  /* 0x0000002821217221 */ /* 0x000fe40000000000 */
[----:B------:R-:W-:Y:S01]  /*36e0*/  @P4 FFMA.FTZ R33, R11, R2, +INF ;  /* 0x7f8000000b214423 */ /* 0x000fe20000010002 */
[----:B------:R0:W-:Y:S01]  /*36f0*/  STG.E.U16 [R24.64], R37 ;  /* 0x0000002518007986 */ /* 0x0001e2000c101504 */
[----:B------:R-:W-:Y:S01]  /*3700*/  PRMT R2, R37, 0x7632, R2 ;  /* 0x0000763225027816 */ /* 0x000fe20000000002 */
[----:B------:R-:W-:Y:S01]  /*3710*/  FFMA.FTZ R38, R47, R38, 0.48089820146560668945 ;  /* 0x3ef6384a2f267423 */ /* 0x000fe20000010026 */
[----:B------:R-:W-:Y:S01]  /*3720*/  FSETP.NEU.AND P4, PT, R30, RZ, PT ;  /* 0x000000ff1e00720b */ /* 0x000fe20003f8d000 */
[----:B-1----:R-:W-:Y:S01]  /*3730*/  STG.E.U16 [R22.64], R59 ;  /* 0x0000003b16007986 */ /* 0x002fe2000c101504 */
[----:B------:R-:W-:Y:S02]  /*3740*/  FFMA.FTZ R42, R41, R42, 0.48089820146560668945 ;  /* 0x3ef6384a292a7423 */ /* 0x000fe4000001002a */
[----:B------:R-:W-:Y:S01]  /*3750*/  FFMA.FTZ R38, R47, R38, -0.72134751081466674805 ;  /* 0xbf38aa3b2f267423 */ /* 0x000fe20000010026 */
[----:B--2---:R1:W-:Y:S01]  /*3760*/  STG.E.U16 [R8.64], R39 ;  /* 0x0000002708007986 */ /* 0x0043e2000c101504 */
[----:B------:R-:W-:-:S02]  /*3770*/  FFMA.FTZ R42, R41, R42, -0.72134751081466674805 ;  /* 0xbf38aa3b292a7423 */ /* 0x000fc4000001002a */
[----:B------:R-:W-:Y:S01]  /*3780*/  FMUL R38, R47, R38 ;  /* 0x000000262f267220 */ /* 0x000fe20000400000 */
[----:B---3--:R2:W-:Y:S01]  /*3790*/  STG.E.U16 [R26.64], R61 ;  /* 0x0000003d1a007986 */ /* 0x0085e2000c101504 */
[----:B0-----:R-:W-:Y:S01]  /*37a0*/  PRMT R25, R59, 0x7632, R25 ;  /* 0x000076323b197816 */ /* 0x001fe20000000019 */
[----:B------:R-:W-:Y:S01]  /*37b0*/  FMUL R42, R41, R42 ;  /* 0x0000002a292a7220 */ /* 0x000fe20000400000 */
[----:B------:R-:W-:Y:S01]  /*37c0*/  PRMT R24, R39, 0x7632, R24 ;  /* 0x0000763227187816 */ /* 0x000fe20000000018 */
[----:B----4-:R-:W-:Y:S01]  /*37d0*/  STG.E.U16 [R14.64], R43 ;  /* 0x0000002b0e007986 */ /* 0x010fe2000c101504 */
[----:B------:R-:W-:Y:S02]  /*37e0*/  FMUL R38, R47, R38 ;  /* 0x000000262f267220 */ /* 0x000fe40000400000 */
[----:B------:R-:W-:Y:S01]  /*37f0*/  FMUL R42, R41, R42 ;  /* 0x0000002a292a7220 */ /* 0x000fe20000400000 */
[----:B-----5:R-:W-:Y:S01]  /*3800*/  STG.E.U16 [R12.64], R63 ;  /* 0x0000003f0c007986 */ /* 0x020fe2000c101504 */
[----:B-1----:R-:W-:Y:S01]  /*3810*/  PRMT R8, R61, 0x7632, R8 ;  /* 0x000076323d087816 */ /* 0x002fe20000000008 */
[----:B------:R-:W-:-:S02]  /*3820*/  FFMA.FTZ R47, R47, 1.4426950216293334961, R38 ;  /* 0x3fb8aa3b2f2f7823 */ /* 0x000fc40000010026 */
[----:B------:R0:W-:Y:S01]  /*3830*/  STG.E.U16 [R20.64], R45 ;  /* 0x0000002d14007986 */ /* 0x0001e2000c101504 */
[----:B--2---:R-:W-:Y:S01]  /*3840*/  PRMT R27, R43, 0x7632, R27 ;  /* 0x000076322b1b7816 */ /* 0x004fe2000000001b */
[----:B------:R-:W-:Y:S01]  /*3850*/  FFMA.FTZ R41, R41, 1.4426950216293334961, R42 ;  /* 0x3fb8aa3b29297823 */ /* 0x000fe2000001002a */
[----:B------:R-:W-:Y:S01]  /*3860*/  PRMT R26, R63, 0x7632, R26 ;  /* 0x000076323f1a7816 */ /* 0x000fe2000000001a */
[----:B------:R1:W-:Y:S01]  /*3870*/  STG.E.U16 [R18.64], R65 ;  /* 0x0000004112007986 */ /* 0x0003e2000c101504 */
[----:B------:R-:W-:Y:S02]  /*3880*/  FADD R32, R32, R47 ;  /* 0x0000002f20207221 */ /* 0x000fe40000000000 */
[----:B------:R-:W-:Y:S01]  /*3890*/  FADD R34, R34, R41 ;  /* 0x0000002922227221 */ /* 0x000fe20000000000 */
[----:B------:R2:W-:Y:S01]  /*38a0*/  STG.E.U16 [R16.64], R2 ;  /* 0x0000000210007986 */ /* 0x0005e2000c101504 */
[----:B------:R-:W-:Y:S01]  /*38b0*/  @P5 FFMA.FTZ R32, R4, R5, +INF ;  /* 0x7f80000004205423 */ /* 0x000fe20000010005 */
[----:B------:R-:W-:Y:S01]  /*38c0*/  FSETP.NEU.AND P5, PT, R11, RZ, PT ;  /* 0x000000ff0b00720b */ /* 0x000fe20003fad000 */
[----:B------:R-:W-:Y:S01]  /*38d0*/  @P1 FFMA.FTZ R34, R30, R3, +INF ;  /* 0x7f8000001e221423 */ /* 0x000fe20000010003 */
[----:B------:R3:W-:Y:S01]  /*38e0*/  STG.E.U16 [R50.64], R25 ;  /* 0x0000001932007986 */ /* 0x0007e2000c101504 */
[----:B0-----:R-:W-:-:S02]  /*38f0*/  PRMT R45, R45, 0x7632, R45 ;  /* 0x000076322d2d7816 */ /* 0x001fc4000000002d */
[----:B------:R-:W-:Y:S01]  /*3900*/  FSEL R4, R31, -INF , P3 ;  /* 0xff8000001f047808 */ /* 0x000fe20001800000 */
[----:B------:R3:W-:Y:S01]  /*3910*/  STG.E.U16 [R48.64], R24 ;  /* 0x0000001830007986 */ /* 0x0007e2000c101504 */
[----:B-1----:R-:W-:Y:S02]  /*3920*/  PRMT R65, R65, 0x7632, R65 ;  /* 0x0000763241417816 */ /* 0x002fe40000000041 */
[----:B------:R-:W-:Y:S01]  /*3930*/  FSEL R3, R32, -INF , P2 ;  /* 0xff80000020037808 */ /* 0x000fe20001000000 */
[----:B------:R3:W-:Y:S01]  /*3940*/  STG.E.U16 [R28.64], R8 ;  /* 0x000000081c007986 */ /* 0x0007e2000c101504 */
[----:B--2---:R-:W-:Y:S01]  /*3950*/  FSEL R2, R33, -INF , P5 ;  /* 0xff80000021027808 */ /* 0x004fe20002800000 */
[----:B------:R-:W-:Y:S01]  /*3960*/  FFMA R12, R4, 0.69314718246459960938, R69 ;  /* 0x3f317218040c7823 */ /* 0x000fe20000000045 */
[----:B------:R-:W-:Y:S01]  /*3970*/  FSEL R5, R34, -INF , P4 ;  /* 0xff80000022057808 */ /* 0x000fe20002000000 */
[----:B------:R3:W-:Y:S01]  /*3980*/  STG.E.U16 [R54.64], R27 ;  /* 0x0000001b36007986 */ /* 0x0007e2000c101504 */
[----:B------:R-:W-:-:S02]  /*3990*/  FFMA R13, R3, 0.69314718246459960938, R68 ;  /* 0x3f317218030d7823 */ /* 0x000fc40000000044 */
[----:B------:R-:W-:Y:S01]  /*39a0*/  FFMA R14, R2, 0.69314718246459960938, R71 ;  /* 0x3f317218020e7823 */ /* 0x000fe20000000047 */
[----:B------:R3:W-:Y:S01]  /*39b0*/  STG.E.U16 [R52.64], R26 ;  /* 0x0000001a34007986 */ /* 0x0007e2000c101504 */
[----:B------:R-:W-:-:S03]  /*39c0*/  FFMA R15, R5, 0.69314718246459960938, R70 ;  /* 0x3f317218050f7823 */ /* 0x000fc60000000046 */
[----:B------:R3:W-:Y:S04]  /*39d0*/  STG.E.U16 [R6.64], R45 ;  /* 0x0000002d06007986 */ /* 0x0007e8000c101504 */
[----:B------:R3:W-:Y:S04]  /*39e0*/  STG.E.U16 [R56.64], R65 ;  /* 0x0000004138007986 */ /* 0x0007e8000c101504 */
[----:B------:R-:W-:Y:S06]  /*39f0*/  BAR.SYNC.DEFER_BLOCKING 0x0 ;  /* 0x0000000000007b1d */ /* 0x000fec0000010000 */
[----:B------:R3:W-:Y:S04]  /*3a00*/  STS.128 [R82], R12 ;  /* 0x0000000c52007388 */ /* 0x0007e80000000c00 */
[----:B------:R-:W-:Y:S06]  /*3a10*/  BAR.SYNC.DEFER_BLOCKING 0x0 ;  /* 0x0000000000007b1d */ /* 0x000fec0000010000 */
[----:B------:R-:W-:Y:S05]  /*3a20*/  @P0 EXIT ;  /* 0x000000000000094d */ /* 0x000fea0003800000 */
[----:B---3--:R-:W0:Y:S01]  /*3a30*/  LDS R5, [R10] ;  /* 0x000000000a057984 */ /* 0x008e220000000800 */
[----:B------:R-:W-:Y:S01]  /*3a40*/  IMAD R0, R0, c[0x0][0x1cc], RZ ;  /* 0x0000730000007a24 */ /* 0x000fe200078e02ff */
[C---:B------:R-:W-:Y:S01]  /*3a50*/  SHF.L.U32 R3, R85.reuse, 0x2, RZ ;  /* 0x0000000255037819 */ /* 0x040fe200000006ff */
[----:B------:R-:W-:-:S04]  /*3a60*/  IMAD.HI R85, R85, 0x4, RZ ;  /* 0x0000000455557827 */ /* 0x000fc800078e02ff */
[C---:B------:R-:W-:Y:S02]  /*3a70*/  IMAD.SHL.U32 R2, R0.reuse, 0x4, RZ ;  /* 0x0000000400027824 */ /* 0x040fe400078e00ff */
[----:B------:R-:W-:-:S03]  /*3a80*/  IMAD.HI R0, R0, 0x4, RZ ;  /* 0x0000000400007827 */ /* 0x000fc600078e02ff */
[----:B------:R-:W-:-:S04]  /*3a90*/  IADD3 R2, P0, P1, R3, c[0x0][0x180], R2 ;  /* 0x0000600003027a10 */ /* 0x000fc8000791e002 */
[----:B------:R-:W-:-:S05]  /*3aa0*/  IADD3.X R3, R85, c[0x0][0x184], R0, P0, P1 ;  /* 0x0000610055037a10 */ /* 0x000fca00007e2400 */
[----:B0-----:R-:W-:Y:S01]  /*3ab0*/  STG.E [R2.64], R5 ;  /* 0x0000000502007986 */ /* 0x001fe2000c101904 */
[----:B------:R-:W-:Y:S05]  /*3ac0*/  EXIT ;  /* 0x000000000000794d */ /* 0x000fea0003800000 */
.L_x_2:
[----:B------:R-:W-:-:S00]  /*3ad0*/  BRA `(.L_x_2) ;  /* 0xfffffff000007947 */ /* 0x000fc0000383ffff */
[----:B------:R-:W-:-:S00]  /*3ae0*/  NOP ;  /* 0x0000000000007918 */ /* 0x000fc00000000000 */
        /* <DEDUP_REMOVED lines=9> */
.L_x_3:


//--------------------- .nv.global.init           --------------------------
	.section	.nv.global.init,"aw",@progbits
.nv.global.init:
	.type		_$_str,@object
	.size		_$_str,(.L_0 - _$_str)
_$_str:
        /*0000*/ 	.byte	0x5f, 0x5f, 0x43, 0x55, 0x44, 0x41, 0x5f, 0x46, 0x54, 0x5a, 0x00
.L_0:


//--------------------- .nv.shared.attn_fwd       --------------------------
	.section	.nv.shared.attn_fwd,"aw",@nobits
	.sectionflags	@""
	.align	16
